	.target	sm_90a

	.elftype	@"ET_EXEC"


//--------------------- .note.nv.tkinfo           --------------------------
	.section	.note.nv.tkinfo,"",@"SHT_NOTE"
	.sectionflags	@"SHF_NOTE_NV_TKINFO"
	.tkinfo
        /*0018*/ 	.word	0x00000002
        /*0030*/ 	.string	""
        /*0030*/ 	.string	"ptxas"
        /*0030*/ 	.string	"Cuda compilation tools, release 13.0, V13.0.88"
        /*0030*/ 	.string	"Build cuda_13.0.r13.0/compiler.36424714_0"
        /*0030*/ 	.string	"-arch sm_90a -m 64 "



//--------------------- .note.nv.cuinfo           --------------------------
	.section	.note.nv.cuinfo,"",@"SHT_NOTE"
	.sectionflags	@"SHF_NOTE_NV_CUINFO"
        /*0018*/ 	.short	0x0002
        /*001a*/ 	.short	0x005a
        /*001c*/ 	.short	0x0082
	.zero		2


//--------------------- .nv.info                  --------------------------
	.section	.nv.info,"",@"SHT_CUDA_INFO"
	.align	4


	//----- nvinfo : EIATTR_REGCOUNT
	.align		4
        /*0000*/ 	.byte	0x04, 0x2f
        /*0002*/ 	.short	(.L_15 - .L_14)
	.align		4
.L_14:
        /*0004*/ 	.word	index@(_ZN7cutlass13device_kernelINS_4gemm6kernel13GemmUniversalIN4cute5tupleIJiiiiEEENS1_10collective13CollectiveMmaINS1_34MainloopSm90TmaGmmaWarpSpecializedILi5ENS5_IJNS4_1CILi1EEESB_SB_EEENS1_35KernelTmaWarpSpecializedCooperativeEEENS5_IJNSA_ILi256EEENSA_ILi128EEENSA_ILi32EEEEEENS_6half_tENS5_IJlSB_lEEESJ_SK_NS4_8TiledMMAINS4_8MMA_AtomIJNS4_4SM904GMMA26MMA_64x128x16_F32F16F16_SSILNSO_5MajorE0ELSQ_0ELNSO_7ScaleInE1ELSR_1EEEEEENS4_6LayoutINS5_IJNSA_ILi2EEESB_SB_EEENS5_IJSB_NSA_ILi0EEESX_EEEEENS5_IJNS4_10UnderscoreES10_S10_EEEEENS4_13SM90_TMA_LOADENS4_14ComposedLayoutINS4_7SwizzleILi2ELi4ELi3EEENS4_18smem_ptr_flag_bitsILi16EEENSU_INS5_IJNSA_ILi8EEESH_EEENS5_IJSH_SB_EEEEEEEvNS4_8identityES13_S1D_vS1E_EENS_8epilogue10collective6detail29Sm90TmaWarpSpecializedAdapterINS1H_15DefaultEpilogueISJ_SK_SK_NS1G_6thread17LinearCombinationISJ_Li1EffLNS1L_9ScaleType4KindE0ELNS_15FloatRoundStyleE2ESJ_EENS1_15EpilogueDefaultEEEEEvvEEEEvNT_6ParamsE)
        /*0008*/ 	.word	0x000000a8


	//----- nvinfo : EIATTR_FRAME_SIZE
	.align		4
.L_15:
        /*000c*/ 	.byte	0x04, 0x11
        /*000e*/ 	.short	(.L_17 - .L_16)
	.align		4
.L_16:
        /*0010*/ 	.word	index@(_ZN7cutlass13device_kernelINS_4gemm6kernel13GemmUniversalIN4cute5tupleIJiiiiEEENS1_10collective13CollectiveMmaINS1_34MainloopSm90TmaGmmaWarpSpecializedILi5ENS5_IJNS4_1CILi1EEESB_SB_EEENS1_35KernelTmaWarpSpecializedCooperativeEEENS5_IJNSA_ILi256EEENSA_ILi128EEENSA_ILi32EEEEEENS_6half_tENS5_IJlSB_lEEESJ_SK_NS4_8TiledMMAINS4_8MMA_AtomIJNS4_4SM904GMMA26MMA_64x128x16_F32F16F16_SSILNSO_5MajorE0ELSQ_0ELNSO_7ScaleInE1ELSR_1EEEEEENS4_6LayoutINS5_IJNSA_ILi2EEESB_SB_EEENS5_IJSB_NSA_ILi0EEESX_EEEEENS5_IJNS4_10UnderscoreES10_S10_EEEEENS4_13SM90_TMA_LOADENS4_14ComposedLayoutINS4_7SwizzleILi2ELi4ELi3EEENS4_18smem_ptr_flag_bitsILi16EEENSU_INS5_IJNSA_ILi8EEESH_EEENS5_IJSH_SB_EEEEEEEvNS4_8identityES13_S1D_vS1E_EENS_8epilogue10collective6detail29Sm90TmaWarpSpecializedAdapterINS1H_15DefaultEpilogueISJ_SK_SK_NS1G_6thread17LinearCombinationISJ_Li1EffLNS1L_9ScaleType4KindE0ELNS_15FloatRoundStyleE2ESJ_EENS1_15EpilogueDefaultEEEEEvvEEEEvNT_6ParamsE)
        /*0014*/ 	.word	0x00000000


	//----- nvinfo : EIATTR_MIN_STACK_SIZE
	.align		4
.L_17:
        /*0018*/ 	.byte	0x04, 0x12
        /*001a*/ 	.short	(.L_19 - .L_18)
	.align		4
.L_18:
        /*001c*/ 	.word	index@(_ZN7cutlass13device_kernelINS_4gemm6kernel13GemmUniversalIN4cute5tupleIJiiiiEEENS1_10collective13CollectiveMmaINS1_34MainloopSm90TmaGmmaWarpSpecializedILi5ENS5_IJNS4_1CILi1EEESB_SB_EEENS1_35KernelTmaWarpSpecializedCooperativeEEENS5_IJNSA_ILi256EEENSA_ILi128EEENSA_ILi32EEEEEENS_6half_tENS5_IJlSB_lEEESJ_SK_NS4_8TiledMMAINS4_8MMA_AtomIJNS4_4SM904GMMA26MMA_64x128x16_F32F16F16_SSILNSO_5MajorE0ELSQ_0ELNSO_7ScaleInE1ELSR_1EEEEEENS4_6LayoutINS5_IJNSA_ILi2EEESB_SB_EEENS5_IJSB_NSA_ILi0EEESX_EEEEENS5_IJNS4_10UnderscoreES10_S10_EEEEENS4_13SM90_TMA_LOADENS4_14ComposedLayoutINS4_7SwizzleILi2ELi4ELi3EEENS4_18smem_ptr_flag_bitsILi16EEENSU_INS5_IJNSA_ILi8EEESH_EEENS5_IJSH_SB_EEEEEEEvNS4_8identityES13_S1D_vS1E_EENS_8epilogue10collective6detail29Sm90TmaWarpSpecializedAdapterINS1H_15DefaultEpilogueISJ_SK_SK_NS1G_6thread17LinearCombinationISJ_Li1EffLNS1L_9ScaleType4KindE0ELNS_15FloatRoundStyleE2ESJ_EENS1_15EpilogueDefaultEEEEEvvEEEEvNT_6ParamsE)
        /*0020*/ 	.word	0x00000000
.L_19:


//--------------------- .nv.compat                --------------------------
	.section	.nv.compat,"",@"SHT_CUDA_COMPAT_INFO"
	.align	4
        /*0000*/ 	.byte	0x02, 0x09, 0x01, 0x00, 0x02, 0x02, 0x04, 0x00, 0x02, 0x05, 0x05, 0x00, 0x03, 0x07, 0x01, 0x01
        /*0010*/ 	.byte	0x02, 0x03, 0x01, 0x00, 0x02, 0x06, 0x01, 0x00, 0x04, 0x0b, 0x08, 0x00, 0x00, 0x00, 0x00, 0x00
        /*0020*/ 	.byte	0x00, 0x00, 0x00, 0x00


//--------------------- .nv.info._ZN7cutlass13device_kernelINS_4gemm6kernel13GemmUniversalIN4cute5tupleIJiiiiEEENS1_10collective13CollectiveMmaINS1_34MainloopSm90TmaGmmaWarpSpecializedILi5ENS5_IJNS4_1CILi1EEESB_SB_EEENS1_35KernelTmaWarpSpecializedCooperativeEEENS5_IJNSA_ILi256EEENSA_ILi128EEENSA_ILi32EEEEEENS_6half_tENS5_IJlSB_lEEESJ_SK_NS4_8TiledMMAINS4_8MMA_AtomIJNS4_4SM904GMMA26MMA_64x128x16_F32F16F16_SSILNSO_5MajorE0ELSQ_0ELNSO_7ScaleInE1ELSR_1EEEEEENS4_6LayoutINS5_IJNSA_ILi2EEESB_SB_EEENS5_IJSB_NSA_ILi0EEESX_EEEEENS5_IJNS4_10UnderscoreES10_S10_EEEEENS4_13SM90_TMA_LOADENS4_14ComposedLayoutINS4_7SwizzleILi2ELi4ELi3EEENS4_18smem_ptr_flag_bitsILi16EEENSU_INS5_IJNSA_ILi8EEESH_EEENS5_IJSH_SB_EEEEEEEvNS4_8identityES13_S1D_vS1E_EENS_8epilogue10collective6detail29Sm90TmaWarpSpecializedAdapterINS1H_15DefaultEpilogueISJ_SK_SK_NS1G_6thread17LinearCombinationISJ_Li1EffLNS1L_9ScaleType4KindE0ELNS_15FloatRoundStyleE2ESJ_EENS1_15EpilogueDefaultEEEEEvvEEEEvNT_6ParamsE --------------------------
	.section	.nv.info._ZN7cutlass13device_kernelINS_4gemm6kernel13GemmUniversalIN4cute5tupleIJiiiiEEENS1_10collective13CollectiveMmaINS1_34MainloopSm90TmaGmmaWarpSpecializedILi5ENS5_IJNS4_1CILi1EEESB_SB_EEENS1_35KernelTmaWarpSpecializedCooperativeEEENS5_IJNSA_ILi256EEENSA_ILi128EEENSA_ILi32EEEEEENS_6half_tENS5_IJlSB_lEEESJ_SK_NS4_8TiledMMAINS4_8MMA_AtomIJNS4_4SM904GMMA26MMA_64x128x16_F32F16F16_SSILNSO_5MajorE0ELSQ_0ELNSO_7ScaleInE1ELSR_1EEEEEENS4_6LayoutINS5_IJNSA_ILi2EEESB_SB_EEENS5_IJSB_NSA_ILi0EEESX_EEEEENS5_IJNS4_10UnderscoreES10_S10_EEEEENS4_13SM90_TMA_LOADENS4_14ComposedLayoutINS4_7SwizzleILi2ELi4ELi3EEENS4_18smem_ptr_flag_bitsILi16EEENSU_INS5_IJNSA_ILi8EEESH_EEENS5_IJSH_SB_EEEEEEEvNS4_8identityES13_S1D_vS1E_EENS_8epilogue10collective6detail29Sm90TmaWarpSpecializedAdapterINS1H_15DefaultEpilogueISJ_SK_SK_NS1G_6thread17LinearCombinationISJ_Li1EffLNS1L_9ScaleType4KindE0ELNS_15FloatRoundStyleE2ESJ_EENS1_15EpilogueDefaultEEEEEvvEEEEvNT_6ParamsE,"",@"SHT_CUDA_INFO"
	.sectionflags	@""
	.align	4


	//----- nvinfo : EIATTR_CUDA_API_VERSION
	.align		4
        /*0000*/ 	.byte	0x04, 0x37
        /*0002*/ 	.short	(.L_21 - .L_20)
.L_20:
        /*0004*/ 	.word	0x00000082


	//----- nvinfo : EIATTR_KPARAM_INFO
	.align		4
.L_21:
        /*0008*/ 	.byte	0x04, 0x17
        /*000a*/ 	.short	(.L_23 - .L_22)
.L_22:
        /*000c*/ 	.word	0x00000000
        /*0010*/ 	.short	0x0000
        /*0012*/ 	.short	0x0070
        /*0014*/ 	.byte	0x00, 0xf0, 0x01, 0x10


	//----- nvinfo : EIATTR_SPARSE_MMA_MASK
	.align		4
.L_23:
        /*0018*/ 	.byte	0x03, 0x50
        /*001a*/ 	.short	0x0000


	//----- nvinfo : EIATTR_MAXREG_COUNT
	.align		4
        /*001c*/ 	.byte	0x03, 0x1b
        /*001e*/ 	.short	0x00a8


	//----- nvinfo : EIATTR_NUM_BARRIERS
	.align		4
        /*0020*/ 	.byte	0x02, 0x4c
        /*0022*/ 	.byte	0x01
	.zero		1


	//----- nvinfo : EIATTR_EXTERNS
	.align		4
        /*0024*/ 	.byte	0x04, 0x0f
        /*0026*/ 	.short	(.L_25 - .L_24)


	//   ....[0]....
	.align		4
.L_24:
        /*0028*/ 	.word	index@(__assertfail)


	//----- nvinfo : EIATTR_MERCURY_ISA_VERSION
	.align		4
.L_25:
        /*002c*/ 	.byte	0x03, 0x5f
        /*002e*/ 	.short	0x0101


	//----- nvinfo : EIATTR_INT_WARP_WIDE_INSTR_OFFSETS
	.align		4
        /*0030*/ 	.byte	0x04, 0x31
        /*0032*/ 	.short	(.L_27 - .L_26)


	//   ....[0]....
.L_26:
        /*0034*/ 	.word	0x000003d0


	//   ....[1]....
        /*0038*/ 	.word	0x00000400


	//   ....[2]....
        /*003c*/ 	.word	0x000004e0


	//----- nvinfo : EIATTR_COOP_GROUP_MASK_REGIDS
	.align		4
.L_27:
        /*0040*/ 	.byte	0x04, 0x29
        /*0042*/ 	.short	(.L_29 - .L_28)


	//   ....[0]....
.L_28:
        /*0044*/ 	.word	0xffffffff


	//   ....[1]....
        /*0048*/ 	.word	0xffffffff


	//   ....[2]....
        /*004c*/ 	.word	0xffffffff


	//   ....[3]....
        /*0050*/ 	.word	0xffffffff


	//   ....[4]....
        /*0054*/ 	.word	0xffffffff


	//----- nvinfo : EIATTR_COOP_GROUP_INSTR_OFFSETS
	.align		4
.L_29:
        /*0058*/ 	.byte	0x04, 0x28
        /*005a*/ 	.short	(.L_31 - .L_30)


	//   ....[0]....
.L_30:
        /*005c*/ 	.word	0x00000060


	//   ....[1]....
        /*0060*/ 	.word	0x00000070


	//   ....[2]....
        /*0064*/ 	.word	0x00000130


	//   ....[3]....
        /*0068*/ 	.word	0x000002e0


	//   ....[4]....
        /*006c*/ 	.word	0x00000f90


	//----- nvinfo : EIATTR_REG_RECONFIG
	.align		4
.L_31:
        /*0070*/ 	.byte	0x01, 0x54
	.zero		2


	//----- nvinfo : EIATTR_SYSCALL_OFFSETS
	.align		4
        /*0074*/ 	.byte	0x04, 0x46
        /*0076*/ 	.short	(.L_33 - .L_32)


	//   ....[0]....
.L_32:
        /*0078*/ 	.word	0x00001150


	//----- nvinfo : EIATTR_MBARRIER_INSTR_OFFSETS
	.align		4
.L_33:
        /*007c*/ 	.byte	0x04, 0x39
        /*007e*/ 	.short	(.L_35 - .L_34)


	//   ....[0]....
.L_34:
        /*0080*/ 	.word	0x00000230
        /*0084*/ 	.word	0x000000ff
        /*0088*/ 	.word	0x00000000
        /*008c*/ 	.short	0x0100
        /*008e*/ 	.byte	0x08
	.zero		1


	//   ....[1]....
        /*0090*/ 	.word	0x00000240
        /*0094*/ 	.word	0x000000ff
        /*0098*/ 	.word	0x00000028
        /*009c*/ 	.short	0x0100
        /*009e*/ 	.byte	0x08
	.zero		1


	//   ....[2]....
        /*00a0*/ 	.word	0x00000250
        /*00a4*/ 	.word	0x000000ff
        /*00a8*/ 	.word	0x00000008
        /*00ac*/ 	.short	0x0100
        /*00ae*/ 	.byte	0x08
	.zero		1


	//   ....[3]....
        /*00b0*/ 	.word	0x00000260
        /*00b4*/ 	.word	0x000000ff
        /*00b8*/ 	.word	0x00000030
        /*00bc*/ 	.short	0x0100
        /*00be*/ 	.byte	0x08
	.zero		1


	//   ....[4]....
        /*00c0*/ 	.word	0x00000270
        /*00c4*/ 	.word	0x000000ff
        /*00c8*/ 	.word	0x00000010
        /*00cc*/ 	.short	0x0100
        /*00ce*/ 	.byte	0x08
	.zero		1


	//   ....[5]....
        /*00d0*/ 	.word	0x00000280
        /*00d4*/ 	.word	0x000000ff
        /*00d8*/ 	.word	0x00000038
        /*00dc*/ 	.short	0x0100
        /*00de*/ 	.byte	0x08
	.zero		1


	//   ....[6]....
        /*00e0*/ 	.word	0x00000290
        /*00e4*/ 	.word	0x000000ff
        /*00e8*/ 	.word	0x00000018
        /*00ec*/ 	.short	0x0100
        /*00ee*/ 	.byte	0x08
	.zero		1


	//   ....[7]....
        /*00f0*/ 	.word	0x000002a0
        /*00f4*/ 	.word	0x000000ff
        /*00f8*/ 	.word	0x00000040
        /*00fc*/ 	.short	0x0100
        /*00fe*/ 	.byte	0x08
	.zero		1


	//   ....[8]....
        /*0100*/ 	.word	0x000002b0
        /*0104*/ 	.word	0x000000ff
        /*0108*/ 	.word	0x00000020
        /*010c*/ 	.short	0x0100
        /*010e*/ 	.byte	0x08
	.zero		1


	//   ....[9]....
        /*0110*/ 	.word	0x000002c0
        /*0114*/ 	.word	0x000000ff
        /*0118*/ 	.word	0x00000048
        /*011c*/ 	.short	0x0100
        /*011e*/ 	.byte	0x08
	.zero		1


	//   ....[10]....
        /*0120*/ 	.word	0x00000550
        /*0124*/ 	.word	0x000000ff
        /*0128*/ 	.word	0x00000060
        /*012c*/ 	.short	0x0100
        /*012e*/ 	.byte	0x06
	.zero		1


	//   ....[11]....
        /*0130*/ 	.word	0x000005b0
        /*0134*/ 	.word	0x000000ff
        /*0138*/ 	.word	0x00000068
        /*013c*/ 	.short	0x0100
        /*013e*/ 	.byte	0x06
	.zero		1


	//   ....[12]....
        /*0140*/ 	.word	0x000011d0
        /*0144*/ 	.word	0x00000003
        /*0148*/ 	.word	0x00000000
        /*014c*/ 	.short	0x010a
        /*014e*/ 	.byte	0x3f
	.zero		1


	//   ....[13]....
        /*0150*/ 	.word	0x00001210
        /*0154*/ 	.word	0x00000003
        /*0158*/ 	.word	0x00000000
        /*015c*/ 	.short	0x010a
        /*015e*/ 	.byte	0x3f
	.zero		1


	//   ....[14]....
        /*0160*/ 	.word	0x00001570
        /*0164*/ 	.word	0x000000ff
        /*0168*/ 	.word	0x00000000
        /*016c*/ 	.short	0x010a
        /*016e*/ 	.byte	0x08
	.zero		1


	//   ....[15]....
        /*0170*/ 	.word	0x000015b0
        /*0174*/ 	.word	0x000000ff
        /*0178*/ 	.word	0x00000000
        /*017c*/ 	.short	0x010a
        /*017e*/ 	.byte	0x08
	.zero		1


	//   ....[16]....
        /*0180*/ 	.word	0x000017d0
        /*0184*/ 	.word	0x000000ff
        /*0188*/ 	.word	0x00000000
        /*018c*/ 	.short	0x0101
        /*018e*/ 	.byte	0x08
	.zero		1


	//   ....[17]....
        /*0190*/ 	.word	0x000019d0
        /*0194*/ 	.word	0x000000ff
        /*0198*/ 	.word	0x00000000
        /*019c*/ 	.short	0x0101
        /*019e*/ 	.byte	0x06
	.zero		1


	//   ....[18]....
        /*01a0*/ 	.word	0x0000b280
        /*01a4*/ 	.word	0x0000000e
        /*01a8*/ 	.word	0x00000028
        /*01ac*/ 	.short	0x010a
        /*01ae*/ 	.byte	0x3f
	.zero		1


	//   ....[19]....
        /*01b0*/ 	.word	0x0000b600
        /*01b4*/ 	.word	0x00000006
        /*01b8*/ 	.word	0x00000068
        /*01bc*/ 	.short	0x0101
        /*01be*/ 	.byte	0x3f
	.zero		1


	//   ....[20]....
        /*01c0*/ 	.word	0x0000bd30
        /*01c4*/ 	.word	0x00000007
        /*01c8*/ 	.word	0x00000000
        /*01cc*/ 	.short	0x010a
        /*01ce*/ 	.byte	0x3f
	.zero		1


	//   ....[21]....
        /*01d0*/ 	.word	0x0000bdb0
        /*01d4*/ 	.word	0x00000009
        /*01d8*/ 	.word	0x00000000
        /*01dc*/ 	.short	0x010a
        /*01de*/ 	.byte	0x3f
	.zero		1


	//   ....[22]....
        /*01e0*/ 	.word	0x0000be40
        /*01e4*/ 	.word	0x00000006
        /*01e8*/ 	.word	0x00000000
        /*01ec*/ 	.short	0x010a
        /*01ee*/ 	.byte	0x3f
	.zero		1


	//   ....[23]....
        /*01f0*/ 	.word	0x0000bed0
        /*01f4*/ 	.word	0x00000009
        /*01f8*/ 	.word	0x00000000
        /*01fc*/ 	.short	0x010a
        /*01fe*/ 	.byte	0x3f
	.zero		1


	//   ....[24]....
        /*0200*/ 	.word	0x0000bf60
        /*0204*/ 	.word	0x00000003
        /*0208*/ 	.word	0x00000000
        /*020c*/ 	.short	0x010a
        /*020e*/ 	.byte	0x3f
	.zero		1


	//   ....[25]....
        /*0210*/ 	.word	0x0000bfc0
        /*0214*/ 	.word	0x00000003
        /*0218*/ 	.word	0x00000000
        /*021c*/ 	.short	0x010a
        /*021e*/ 	.byte	0x3f
	.zero		1


	//   ....[26]....
        /*0220*/ 	.word	0x0000c020
        /*0224*/ 	.word	0x00000004
        /*0228*/ 	.word	0x00000000
        /*022c*/ 	.short	0x010a
        /*022e*/ 	.byte	0x3f
	.zero		1


	//   ....[27]....
        /*0230*/ 	.word	0x0000c0f0
        /*0234*/ 	.word	0x0000000e
        /*0238*/ 	.word	0x00000028
        /*023c*/ 	.short	0x010a
        /*023e*/ 	.byte	0x3f
	.zero		1


	//   ....[28]....
        /*0240*/ 	.word	0x0000c1c0
        /*0244*/ 	.word	0x00000007
        /*0248*/ 	.word	0x00000000
        /*024c*/ 	.short	0x010a
        /*024e*/ 	.byte	0x3f
	.zero		1


	//   ....[29]....
        /*0250*/ 	.word	0x0000c210
        /*0254*/ 	.word	0x00000009
        /*0258*/ 	.word	0x00000000
        /*025c*/ 	.short	0x010a
        /*025e*/ 	.byte	0x3f
	.zero		1


	//   ....[30]....
        /*0260*/ 	.word	0x0000c260
        /*0264*/ 	.word	0x00000006
        /*0268*/ 	.word	0x00000000
        /*026c*/ 	.short	0x010a
        /*026e*/ 	.byte	0x3f
	.zero		1


	//   ....[31]....
        /*0270*/ 	.word	0x0000c2b0
        /*0274*/ 	.word	0x00000009
        /*0278*/ 	.word	0x00000000
        /*027c*/ 	.short	0x010a
        /*027e*/ 	.byte	0x3f
	.zero		1


	//----- nvinfo : EIATTR_NUM_MBARRIERS
	.align		4
.L_35:
        /*0280*/ 	.byte	0x03, 0x38
        /*0282*/ 	.short	0x000c


	//----- nvinfo : EIATTR_EXIT_INSTR_OFFSETS
	.align		4
        /*0284*/ 	.byte	0x04, 0x1c
        /*0286*/ 	.short	(.L_37 - .L_36)


	//   ....[0]....
.L_36:
        /*0288*/ 	.word	0x00000600


	//   ....[1]....
        /*028c*/ 	.word	0x00000ec0


	//   ....[2]....
        /*0290*/ 	.word	0x0000a8f0


	//   ....[3]....
        /*0294*/ 	.word	0x0000af20


	//   ....[4]....
        /*0298*/ 	.word	0x0000bfb0


	//----- nvinfo : EIATTR_MAX_THREADS
	.align		4
.L_37:
        /*029c*/ 	.byte	0x04, 0x05
        /*029e*/ 	.short	(.L_39 - .L_38)
.L_38:
        /*02a0*/ 	.word	0x00000180
        /*02a4*/ 	.word	0x00000001
        /*02a8*/ 	.word	0x00000001


	//----- nvinfo : EIATTR_CRS_STACK_SIZE
	.align		4
.L_39:
        /*02ac*/ 	.byte	0x04, 0x1e
        /*02ae*/ 	.short	(.L_41 - .L_40)
.L_40:
        /*02b0*/ 	.word	0x00000000


	//----- nvinfo : EIATTR_CBANK_PARAM_SIZE
	.align		4
.L_41:
        /*02b4*/ 	.byte	0x03, 0x19
        /*02b6*/ 	.short	0x0470


	//----- nvinfo : EIATTR_PARAM_CBANK
	.align		4
        /*02b8*/ 	.byte	0x04, 0x0a
        /*02ba*/ 	.short	(.L_43 - .L_42)
	.align		4
.L_42:
        /*02bc*/ 	.word	index@(.nv.constant0._ZN7cutlass13device_kernelINS_4gemm6kernel13GemmUniversalIN4cute5tupleIJiiiiEEENS1_10collective13CollectiveMmaINS1_34MainloopSm90TmaGmmaWarpSpecializedILi5ENS5_IJNS4_1CILi1EEESB_SB_EEENS1_35KernelTmaWarpSpecializedCooperativeEEENS5_IJNSA_ILi256EEENSA_ILi128EEENSA_ILi32EEEEEENS_6half_tENS5_IJlSB_lEEESJ_SK_NS4_8TiledMMAINS4_8MMA_AtomIJNS4_4SM904GMMA26MMA_64x128x16_F32F16F16_SSILNSO_5MajorE0ELSQ_0ELNSO_7ScaleInE1ELSR_1EEEEEENS4_6LayoutINS5_IJNSA_ILi2EEESB_SB_EEENS5_IJSB_NSA_ILi0EEESX_EEEEENS5_IJNS4_10UnderscoreES10_S10_EEEEENS4_13SM90_TMA_LOADENS4_14ComposedLayoutINS4_7SwizzleILi2ELi4ELi3EEENS4_18smem_ptr_flag_bitsILi16EEENSU_INS5_IJNSA_ILi8EEESH_EEENS5_IJSH_SB_EEEEEEEvNS4_8identityES13_S1D_vS1E_EENS_8epilogue10collective6detail29Sm90TmaWarpSpecializedAdapterINS1H_15DefaultEpilogueISJ_SK_SK_NS1G_6thread17LinearCombinationISJ_Li1EffLNS1L_9ScaleType4KindE0ELNS_15FloatRoundStyleE2ESJ_EENS1_15EpilogueDefaultEEEEEvvEEEEvNT_6ParamsE)
        /*02c0*/ 	.short	0x0210
        /*02c2*/ 	.short	0x0470


	//----- nvinfo : EIATTR_SW_WAR
	.align		4
.L_43:
        /*02c4*/ 	.byte	0x04, 0x36
        /*02c6*/ 	.short	(.L_45 - .L_44)
.L_44:
        /*02c8*/ 	.word	0x00000008
.L_45:


//--------------------- .nv.callgraph             --------------------------
	.section	.nv.callgraph,"",@"SHT_CUDA_CALLGRAPH"
	.align	4
	.sectionentsize	8
	.align		4
        /*0000*/ 	.word	0x00000000
	.align		4
        /*0004*/ 	.word	0xffffffff
	.align		4
        /*0008*/ 	.word	index@(_ZN7cutlass13device_kernelINS_4gemm6kernel13GemmUniversalIN4cute5tupleIJiiiiEEENS1_10collective13CollectiveMmaINS1_34MainloopSm90TmaGmmaWarpSpecializedILi5ENS5_IJNS4_1CILi1EEESB_SB_EEENS1_35KernelTmaWarpSpecializedCooperativeEEENS5_IJNSA_ILi256EEENSA_ILi128EEENSA_ILi32EEEEEENS_6half_tENS5_IJlSB_lEEESJ_SK_NS4_8TiledMMAINS4_8MMA_AtomIJNS4_4SM904GMMA26MMA_64x128x16_F32F16F16_SSILNSO_5MajorE0ELSQ_0ELNSO_7ScaleInE1ELSR_1EEEEEENS4_6LayoutINS5_IJNSA_ILi2EEESB_SB_EEENS5_IJSB_NSA_ILi0EEESX_EEEEENS5_IJNS4_10UnderscoreES10_S10_EEEEENS4_13SM90_TMA_LOADENS4_14ComposedLayoutINS4_7SwizzleILi2ELi4ELi3EEENS4_18smem_ptr_flag_bitsILi16EEENSU_INS5_IJNSA_ILi8EEESH_EEENS5_IJSH_SB_EEEEEEEvNS4_8identityES13_S1D_vS1E_EENS_8epilogue10collective6detail29Sm90TmaWarpSpecializedAdapterINS1H_15DefaultEpilogueISJ_SK_SK_NS1G_6thread17LinearCombinationISJ_Li1EffLNS1L_9ScaleType4KindE0ELNS_15FloatRoundStyleE2ESJ_EENS1_15EpilogueDefaultEEEEEvvEEEEvNT_6ParamsE)
	.align		4
        /*000c*/ 	.word	index@(__assertfail)
	.align		4
        /*0010*/ 	.word	0x00000000
	.align		4
        /*0014*/ 	.word	0xfffffffe
	.align		4
        /*0018*/ 	.word	0x00000000
	.align		4
        /*001c*/ 	.word	0xfffffffd
	.align		4
        /*0020*/ 	.word	0x00000000
	.align		4
        /*0024*/ 	.word	0xfffffffc


//--------------------- .nv.constant4             --------------------------
	.section	.nv.constant4,"a",@progbits
	.align	8
	.align		8
.nv.constant4:
        /*0000*/ 	.dword	__assertfail
	.align		8
        /*0008*/ 	.dword	__unnamed_1
	.align		8
        /*0010*/ 	.dword	_ZN40_INTERNAL_8ec88efb_4_k_cu_dc7c24cd_262504cuda3std3__45__cpo5beginE
	.align		8
        /*0018*/ 	.dword	_ZN40_INTERNAL_8ec88efb_4_k_cu_dc7c24cd_262504cuda3std3__45__cpo3endE
	.align		8
        /*0020*/ 	.dword	_ZN40_INTERNAL_8ec88efb_4_k_cu_dc7c24cd_262504cuda3std3__45__cpo6cbeginE
	.align		8
        /*0028*/ 	.dword	_ZN40_INTERNAL_8ec88efb_4_k_cu_dc7c24cd_262504cuda3std3__45__cpo4cendE
	.align		8
        /*0030*/ 	.dword	_ZN40_INTERNAL_8ec88efb_4_k_cu_dc7c24cd_262504cuda3std3__442_GLOBAL__N__8ec88efb_4_k_cu_dc7c24cd_262506ignoreE
	.align		8
        /*0038*/ 	.dword	_ZN40_INTERNAL_8ec88efb_4_k_cu_dc7c24cd_262504cuda3std3__419piecewise_constructE
	.align		8
        /*0040*/ 	.dword	_ZN40_INTERNAL_8ec88efb_4_k_cu_dc7c24cd_262504cuda3std3__48in_placeE
	.align		8
        /*0048*/ 	.dword	_ZN40_INTERNAL_8ec88efb_4_k_cu_dc7c24cd_262504cuda3std6ranges3__45__cpo4swapE
	.align		8
        /*0050*/ 	.dword	_ZN40_INTERNAL_8ec88efb_4_k_cu_dc7c24cd_262504cuda3std6ranges3__45__cpo9iter_moveE
	.align		8
        /*0058*/ 	.dword	_ZN40_INTERNAL_8ec88efb_4_k_cu_dc7c24cd_262504cute7productE
	.align		8
        /*0060*/ 	.dword	_ZN40_INTERNAL_8ec88efb_4_k_cu_dc7c24cd_262504cute1_E
	.align		8
        /*0068*/ 	.dword	$str$22
	.align		8
        /*0070*/ 	.dword	$str$23


//--------------------- .text._ZN7cutlass13device_kernelINS_4gemm6kernel13GemmUniversalIN4cute5tupleIJiiiiEEENS1_10collective13CollectiveMmaINS1_34MainloopSm90TmaGmmaWarpSpecializedILi5ENS5_IJNS4_1CILi1EEESB_SB_EEENS1_35KernelTmaWarpSpecializedCooperativeEEENS5_IJNSA_ILi256EEENSA_ILi128EEENSA_ILi32EEEEEENS_6half_tENS5_IJlSB_lEEESJ_SK_NS4_8TiledMMAINS4_8MMA_AtomIJNS4_4SM904GMMA26MMA_64x128x16_F32F16F16_SSILNSO_5MajorE0ELSQ_0ELNSO_7ScaleInE1ELSR_1EEEEEENS4_6LayoutINS5_IJNSA_ILi2EEESB_SB_EEENS5_IJSB_NSA_ILi0EEESX_EEEEENS5_IJNS4_10UnderscoreES10_S10_EEEEENS4_13SM90_TMA_LOADENS4_14ComposedLayoutINS4_7SwizzleILi2ELi4ELi3EEENS4_18smem_ptr_flag_bitsILi16EEENSU_INS5_IJNSA_ILi8EEESH_EEENS5_IJSH_SB_EEEEEEEvNS4_8identityES13_S1D_vS1E_EENS_8epilogue10collective6detail29Sm90TmaWarpSpecializedAdapterINS1H_15DefaultEpilogueISJ_SK_SK_NS1G_6thread17LinearCombinationISJ_Li1EffLNS1L_9ScaleType4KindE0ELNS_15FloatRoundStyleE2ESJ_EENS1_15EpilogueDefaultEEEEEvvEEEEvNT_6ParamsE --------------------------
	.section	.text._ZN7cutlass13device_kernelINS_4gemm6kernel13GemmUniversalIN4cute5tupleIJiiiiEEENS1_10collective13CollectiveMmaINS1_34MainloopSm90TmaGmmaWarpSpecializedILi5ENS5_IJNS4_1CILi1EEESB_SB_EEENS1_35KernelTmaWarpSpecializedCooperativeEEENS5_IJNSA_ILi256EEENSA_ILi128EEENSA_ILi32EEEEEENS_6half_tENS5_IJlSB_lEEESJ_SK_NS4_8TiledMMAINS4_8MMA_AtomIJNS4_4SM904GMMA26MMA_64x128x16_F32F16F16_SSILNSO_5MajorE0ELSQ_0ELNSO_7ScaleInE1ELSR_1EEEEEENS4_6LayoutINS5_IJNSA_ILi2EEESB_SB_EEENS5_IJSB_NSA_ILi0EEESX_EEEEENS5_IJNS4_10UnderscoreES10_S10_EEEEENS4_13SM90_TMA_LOADENS4_14ComposedLayoutINS4_7SwizzleILi2ELi4ELi3EEENS4_18smem_ptr_flag_bitsILi16EEENSU_INS5_IJNSA_ILi8EEESH_EEENS5_IJSH_SB_EEEEEEEvNS4_8identityES13_S1D_vS1E_EENS_8epilogue10collective6detail29Sm90TmaWarpSpecializedAdapterINS1H_15DefaultEpilogueISJ_SK_SK_NS1G_6thread17LinearCombinationISJ_Li1EffLNS1L_9ScaleType4KindE0ELNS_15FloatRoundStyleE2ESJ_EENS1_15EpilogueDefaultEEEEEvvEEEEvNT_6ParamsE,"ax",@progbits
	.align	128
.text._ZN7cutlass13device_kernelINS_4gemm6kernel13GemmUniversalIN4cute5tupleIJiiiiEEENS1_10collective13CollectiveMmaINS1_34MainloopSm90TmaGmmaWarpSpecializedILi5ENS5_IJNS4_1CILi1EEESB_SB_EEENS1_35KernelTmaWarpSpecializedCooperativeEEENS5_IJNSA_ILi256EEENSA_ILi128EEENSA_ILi32EEEEEENS_6half_tENS5_IJlSB_lEEESJ_SK_NS4_8TiledMMAINS4_8MMA_AtomIJNS4_4SM904GMMA26MMA_64x128x16_F32F16F16_SSILNSO_5MajorE0ELSQ_0ELNSO_7ScaleInE1ELSR_1EEEEEENS4_6LayoutINS5_IJNSA_ILi2EEESB_SB_EEENS5_IJSB_NSA_ILi0EEESX_EEEEENS5_IJNS4_10UnderscoreES10_S10_EEEEENS4_13SM90_TMA_LOADENS4_14ComposedLayoutINS4_7SwizzleILi2ELi4ELi3EEENS4_18smem_ptr_flag_bitsILi16EEENSU_INS5_IJNSA_ILi8EEESH_EEENS5_IJSH_SB_EEEEEEEvNS4_8identityES13_S1D_vS1E_EENS_8epilogue10collective6detail29Sm90TmaWarpSpecializedAdapterINS1H_15DefaultEpilogueISJ_SK_SK_NS1G_6thread17LinearCombinationISJ_Li1EffLNS1L_9ScaleType4KindE0ELNS_15FloatRoundStyleE2ESJ_EENS1_15EpilogueDefaultEEEEEvvEEEEvNT_6ParamsE:
        .type           _ZN7cutlass13device_kernelINS_4gemm6kernel13GemmUniversalIN4cute5tupleIJiiiiEEENS1_10collective13CollectiveMmaINS1_34MainloopSm90TmaGmmaWarpSpecializedILi5ENS5_IJNS4_1CILi1EEESB_SB_EEENS1_35KernelTmaWarpSpecializedCooperativeEEENS5_IJNSA_ILi256EEENSA_ILi128EEENSA_ILi32EEEEEENS_6half_tENS5_IJlSB_lEEESJ_SK_NS4_8TiledMMAINS4_8MMA_AtomIJNS4_4SM904GMMA26MMA_64x128x16_F32F16F16_SSILNSO_5MajorE0ELSQ_0ELNSO_7ScaleInE1ELSR_1EEEEEENS4_6LayoutINS5_IJNSA_ILi2EEESB_SB_EEENS5_IJSB_NSA_ILi0EEESX_EEEEENS5_IJNS4_10UnderscoreES10_S10_EEEEENS4_13SM90_TMA_LOADENS4_14ComposedLayoutINS4_7SwizzleILi2ELi4ELi3EEENS4_18smem_ptr_flag_bitsILi16EEENSU_INS5_IJNSA_ILi8EEESH_EEENS5_IJSH_SB_EEEEEEEvNS4_8identityES13_S1D_vS1E_EENS_8epilogue10collective6detail29Sm90TmaWarpSpecializedAdapterINS1H_15DefaultEpilogueISJ_SK_SK_NS1G_6thread17LinearCombinationISJ_Li1EffLNS1L_9ScaleType4KindE0ELNS_15FloatRoundStyleE2ESJ_EENS1_15EpilogueDefaultEEEEEvvEEEEvNT_6ParamsE,@function
        .size           _ZN7cutlass13device_kernelINS_4gemm6kernel13GemmUniversalIN4cute5tupleIJiiiiEEENS1_10collective13CollectiveMmaINS1_34MainloopSm90TmaGmmaWarpSpecializedILi5ENS5_IJNS4_1CILi1EEESB_SB_EEENS1_35KernelTmaWarpSpecializedCooperativeEEENS5_IJNSA_ILi256EEENSA_ILi128EEENSA_ILi32EEEEEENS_6half_tENS5_IJlSB_lEEESJ_SK_NS4_8TiledMMAINS4_8MMA_AtomIJNS4_4SM904GMMA26MMA_64x128x16_F32F16F16_SSILNSO_5MajorE0ELSQ_0ELNSO_7ScaleInE1ELSR_1EEEEEENS4_6LayoutINS5_IJNSA_ILi2EEESB_SB_EEENS5_IJSB_NSA_ILi0EEESX_EEEEENS5_IJNS4_10UnderscoreES10_S10_EEEEENS4_13SM90_TMA_LOADENS4_14ComposedLayoutINS4_7SwizzleILi2ELi4ELi3EEENS4_18smem_ptr_flag_bitsILi16EEENSU_INS5_IJNSA_ILi8EEESH_EEENS5_IJSH_SB_EEEEEEEvNS4_8identityES13_S1D_vS1E_EENS_8epilogue10collective6detail29Sm90TmaWarpSpecializedAdapterINS1H_15DefaultEpilogueISJ_SK_SK_NS1G_6thread17LinearCombinationISJ_Li1EffLNS1L_9ScaleType4KindE0ELNS_15FloatRoundStyleE2ESJ_EENS1_15EpilogueDefaultEEEEEvvEEEEvNT_6ParamsE,(.L_x_322 - _ZN7cutlass13device_kernelINS_4gemm6kernel13GemmUniversalIN4cute5tupleIJiiiiEEENS1_10collective13CollectiveMmaINS1_34MainloopSm90TmaGmmaWarpSpecializedILi5ENS5_IJNS4_1CILi1EEESB_SB_EEENS1_35KernelTmaWarpSpecializedCooperativeEEENS5_IJNSA_ILi256EEENSA_ILi128EEENSA_ILi32EEEEEENS_6half_tENS5_IJlSB_lEEESJ_SK_NS4_8TiledMMAINS4_8MMA_AtomIJNS4_4SM904GMMA26MMA_64x128x16_F32F16F16_SSILNSO_5MajorE0ELSQ_0ELNSO_7ScaleInE1ELSR_1EEEEEENS4_6LayoutINS5_IJNSA_ILi2EEESB_SB_EEENS5_IJSB_NSA_ILi0EEESX_EEEEENS5_IJNS4_10UnderscoreES10_S10_EEEEENS4_13SM90_TMA_LOADENS4_14ComposedLayoutINS4_7SwizzleILi2ELi4ELi3EEENS4_18smem_ptr_flag_bitsILi16EEENSU_INS5_IJNSA_ILi8EEESH_EEENS5_IJSH_SB_EEEEEEEvNS4_8identityES13_S1D_vS1E_EENS_8epilogue10collective6detail29Sm90TmaWarpSpecializedAdapterINS1H_15DefaultEpilogueISJ_SK_SK_NS1G_6thread17LinearCombinationISJ_Li1EffLNS1L_9ScaleType4KindE0ELNS_15FloatRoundStyleE2ESJ_EENS1_15EpilogueDefaultEEEEEvvEEEEvNT_6ParamsE)
        .other          _ZN7cutlass13device_kernelINS_4gemm6kernel13GemmUniversalIN4cute5tupleIJiiiiEEENS1_10collective13CollectiveMmaINS1_34MainloopSm90TmaGmmaWarpSpecializedILi5ENS5_IJNS4_1CILi1EEESB_SB_EEENS1_35KernelTmaWarpSpecializedCooperativeEEENS5_IJNSA_ILi256EEENSA_ILi128EEENSA_ILi32EEEEEENS_6half_tENS5_IJlSB_lEEESJ_SK_NS4_8TiledMMAINS4_8MMA_AtomIJNS4_4SM904GMMA26MMA_64x128x16_F32F16F16_SSILNSO_5MajorE0ELSQ_0ELNSO_7ScaleInE1ELSR_1EEEEEENS4_6LayoutINS5_IJNSA_ILi2EEESB_SB_EEENS5_IJSB_NSA_ILi0EEESX_EEEEENS5_IJNS4_10UnderscoreES10_S10_EEEEENS4_13SM90_TMA_LOADENS4_14ComposedLayoutINS4_7SwizzleILi2ELi4ELi3EEENS4_18smem_ptr_flag_bitsILi16EEENSU_INS5_IJNSA_ILi8EEESH_EEENS5_IJSH_SB_EEEEEEEvNS4_8identityES13_S1D_vS1E_EENS_8epilogue10collective6detail29Sm90TmaWarpSpecializedAdapterINS1H_15DefaultEpilogueISJ_SK_SK_NS1G_6thread17LinearCombinationISJ_Li1EffLNS1L_9ScaleType4KindE0ELNS_15FloatRoundStyleE2ESJ_EENS1_15EpilogueDefaultEEEEEvvEEEEvNT_6ParamsE,@"STO_CUDA_ENTRY STV_DEFAULT"
_ZN7cutlass13device_kernelINS_4gemm6kernel13GemmUniversalIN4cute5tupleIJiiiiEEENS1_10collective13CollectiveMmaINS1_34MainloopSm90TmaGmmaWarpSpecializedILi5ENS5_IJNS4_1CILi1EEESB_SB_EEENS1_35KernelTmaWarpSpecializedCooperativeEEENS5_IJNSA_ILi256EEENSA_ILi128EEENSA_ILi32EEEEEENS_6half_tENS5_IJlSB_lEEESJ_SK_NS4_8TiledMMAINS4_8MMA_AtomIJNS4_4SM904GMMA26MMA_64x128x16_F32F16F16_SSILNSO_5MajorE0ELSQ_0ELNSO_7ScaleInE1ELSR_1EEEEEENS4_6LayoutINS5_IJNSA_ILi2EEESB_SB_EEENS5_IJSB_NSA_ILi0EEESX_EEEEENS5_IJNS4_10UnderscoreES10_S10_EEEEENS4_13SM90_TMA_LOADENS4_14ComposedLayoutINS4_7SwizzleILi2ELi4ELi3EEENS4_18smem_ptr_flag_bitsILi16EEENSU_INS5_IJNSA_ILi8EEESH_EEENS5_IJSH_SB_EEEEEEEvNS4_8identityES13_S1D_vS1E_EENS_8epilogue10collective6detail29Sm90TmaWarpSpecializedAdapterINS1H_15DefaultEpilogueISJ_SK_SK_NS1G_6thread17LinearCombinationISJ_Li1EffLNS1L_9ScaleType4KindE0ELNS_15FloatRoundStyleE2ESJ_EENS1_15EpilogueDefaultEEEEEvvEEEEvNT_6ParamsE:
[----:B------:R-:W0:Y:S01]  /*0000*/  LDC R1, c[0x0][0x28] ;  /* 0x00000a00ff017b82 */ /* 0x000e220000000800 */
[----:B------:R-:W1:Y:S01]  /*0010*/  S2R R18, SR_TID.X ;  /* 0x0000000000127919 */ /* 0x000e620000002100 */
[----:B------:R-:W-:Y:S01]  /*0020*/  ELECT P0, URZ, PT ;  /* 0x00000000003f782f */ /* 0x000fe20003800000 */
[----:B------:R-:W-:Y:S01]  /*0030*/  BSSY B0, `(.L_x_0) ;  /* 0x000000f000007945 */ /* 0x000fe20003800000 */
[--C-:B-1----:R-:W-:Y:S02]  /*0040*/  SHF.R.U32.HI R0, RZ, 0x5, R18.reuse ;  /* 0x00000005ff007819 */ /* 0x102fe40000011612 */
[----:B------:R-:W-:-:S03]  /*0050*/  SHF.R.U32.HI R22, RZ, 0x7, R18 ;  /* 0x00000007ff167819 */ /* 0x000fc60000011612 */
[----:B------:R-:W1:Y:S04]  /*0060*/  SHFL.IDX PT, R5, R0, RZ, 0x1f ;  /* 0x00001fff00057589 */ /* 0x000e6800000e0000 */
[----:B------:R2:W3:Y:S01]  /*0070*/  SHFL.IDX PT, R8, R22, RZ, 0x1f ;  /* 0x00001fff16087589 */ /* 0x0004e200000e0000 */
[----:B-1----:R-:W-:-:S13]  /*0080*/  ISETP.NE.OR P0, PT, R5, RZ, !P0 ;  /* 0x000000ff0500720c */ /* 0x002fda0004705670 */
[----:B0-23--:R-:W-:Y:S05]  /*0090*/  @P0 BRA `(.L_x_1) ;  /* 0x0000000000200947 */ /* 0x00dfea0003800000 */
[----:B------:R-:W-:Y:S02]  /*00a0*/  ULDC.64 UR4, c[0x0][0x198] ;  /* 0x0000660000047ab9 */ /* 0x000fe40000000a00 */
[----:B------:R-:W-:Y:S02]  /*00b0*/  UIADD3 UR6, UP0, UR4, 0xf0, URZ ;  /* 0x000000f004067890 */ /* 0x000fe4000ff1e03f */
[----:B------:R-:W-:Y:S02]  /*00c0*/  UIADD3 UR4, UP1, UR4, 0x1f0, URZ ;  /* 0x000001f004047890 */ /* 0x000fe4000ff3e03f */
[----:B------:R-:W-:Y:S02]  /*00d0*/  UIADD3.X UR7, URZ, UR5, URZ, UP0, !UPT ;  /* 0x000000053f077290 */ /* 0x000fe400087fe43f */
[----:B------:R-:W-:-:S07]  /*00e0*/  UIADD3.X UR5, URZ, UR5, URZ, UP1, !UPT ;  /* 0x000000053f057290 */ /* 0x000fce0008ffe43f */
[----:B------:R0:W-:Y:S02]  /*00f0*/  UTMACCTL.PF [UR6] ;  /* 0x00000000060079b9 */ /* 0x0001e40008040000 */
[----:B------:R0:W-:Y:S02]  /*0100*/  UTMACCTL.PF [UR4] ;  /* 0x00000000040079b9 */ /* 0x0001e40008040000 */
[----:B0-----:R-:W-:Y:S01]  /*0110*/  NOP ;  /* 0x0000000000007918 */ /* 0x001fe20000000000 */
.L_x_1:
[----:B------:R-:W-:Y:S05]  /*0120*/  BSYNC B0 ;  /* 0x0000000000007941 */ /* 0x000fea0003800000 */
.L_x_0:
[----:B------:R-:W0:Y:S02]  /*0130*/  SHFL.IDX PT, R2, R0, RZ, 0x1f ;  /* 0x00001fff00027589 */ /* 0x000e2400000e0000 */
[----:B0-----:R-:W-:-:S13]  /*0140*/  ISETP.NE.AND P0, PT, R2, RZ, PT ;  /* 0x000000ff0200720c */ /* 0x001fda0003f05270 */
[----:B------:R-:W-:Y:S05]  /*0150*/  @P0 BRA `(.L_x_2) ;  /* 0x0000000000600947 */ /* 0x000fea0003800000 */
[----:B------:R-:W0:Y:S01]  /*0160*/  S2UR UR8, SR_CgaCtaId ;  /* 0x00000000000879c3 */ /* 0x000e220000008800 */
[----:B------:R-:W-:Y:S01]  /*0170*/  UMOV UR4, 0x400 ;  /* 0x0000040000047882 */ /* 0x000fe20000000000 */
[----:B------:R-:W-:Y:S01]  /*0180*/  UMOV UR5, 0x1 ;  /* 0x0000000100057882 */ /* 0x000fe20000000000 */
[----:B------:R-:W-:Y:S01]  /*0190*/  UMOV UR6, 0x100 ;  /* 0x0000010000067882 */ /* 0x000fe20000000000 */
[----:B------:R-:W-:Y:S01]  /*01a0*/  ELECT P0, URZ, PT ;  /* 0x00000000003f782f */ /* 0x000fe20003800000 */
[----:B------:R-:W-:-:S04]  /*01b0*/  UIADD3 UR6, -UR6, 0x100000, URZ ;  /* 0x0010000006067890 */ /* 0x000fc8000fffe13f */
[----:B------:R-:W-:Y:S02]  /*01c0*/  USHF.L.U32 UR7, UR6, 0xb, URZ ;  /* 0x0000000b06077899 */ /* 0x000fe4000800063f */
[----:B------:R-:W-:Y:S02]  /*01d0*/  USHF.L.U32 UR6, UR6, 0x1, URZ ;  /* 0x0000000106067899 */ /* 0x000fe4000800063f */
[----:B0-----:R-:W-:Y:S02]  /*01e0*/  ULEA UR8, UR8, UR4, 0x18 ;  /* 0x0000000408087291 */ /* 0x001fe4000f8ec03f */
[----:B------:R-:W-:-:S04]  /*01f0*/  UIADD3 UR4, -UR5, 0x100000, URZ ;  /* 0x0010000005047890 */ /* 0x000fc8000fffe13f */
[----:B------:R-:W-:Y:S02]  /*0200*/  USHF.L.U32 UR5, UR4, 0xb, URZ ;  /* 0x0000000b04057899 */ /* 0x000fe4000800063f */
[----:B------:R-:W-:Y:S01]  /*0210*/  USHF.L.U32 UR4, UR4, 0x1, URZ ;  /* 0x0000000104047899 */ /* 0x000fe2000800063f */
[----:B------:R-:W0:Y:S11]  /*0220*/  FENCE.VIEW.ASYNC.S ;  /* 0x00000000000073c6 */ /* 0x000e360000000000 */
[----:B0-----:R0:W1:Y:S01]  /*0230*/  SYNCS.EXCH.64 URZ, [UR8], UR4 ;  /* 0x00000004083f75b2 */ /* 0x0010620008000100 */
[----:B------:R0:W2:Y:S01]  /*0240*/  SYNCS.EXCH.64 URZ, [UR8+0x28], UR6 ;  /* 0x00002806083f75b2 */ /* 0x0000a20008000100 */
[----:B------:R0:W3:Y:S01]  /*0250*/  SYNCS.EXCH.64 URZ, [UR8+0x8], UR4 ;  /* 0x00000804083f75b2 */ /* 0x0000e20008000100 */
[----:B------:R0:W4:Y:S01]  /*0260*/  SYNCS.EXCH.64 URZ, [UR8+0x30], UR6 ;  /* 0x00003006083f75b2 */ /* 0x0001220008000100 */
[----:B------:R0:W0:Y:S01]  /*0270*/  SYNCS.EXCH.64 URZ, [UR8+0x10], UR4 ;  /* 0x00001004083f75b2 */ /* 0x0000220008000100 */
[----:B------:R0:W0:Y:S01]  /*0280*/  SYNCS.EXCH.64 URZ, [UR8+0x38], UR6 ;  /* 0x00003806083f75b2 */ /* 0x0000220008000100 */
[----:B------:R0:W0:Y:S01]  /*0290*/  SYNCS.EXCH.64 URZ, [UR8+0x18], UR4 ;  /* 0x00001804083f75b2 */ /* 0x0000220008000100 */
[----:B------:R0:W0:Y:S01]  /*02a0*/  SYNCS.EXCH.64 URZ, [UR8+0x40], UR6 ;  /* 0x00004006083f75b2 */ /* 0x0000220008000100 */
[----:B------:R0:W0:Y:S01]  /*02b0*/  SYNCS.EXCH.64 URZ, [UR8+0x20], UR4 ;  /* 0x00002004083f75b2 */ /* 0x0000220008000100 */
[----:B------:R0:W0:Y:S01]  /*02c0*/  SYNCS.EXCH.64 URZ, [UR8+0x48], UR6 ;  /* 0x00004806083f75b2 */ /* 0x0000220008000100 */
[----:B------:R-:W-:Y:S01]  /*02d0*/  NOP ;  /* 0x0000000000007918 */ /* 0x000fe20000000000 */
.L_x_2:
[----:B------:R-:W5:Y:S01]  /*02e0*/  SHFL.IDX PT, R0, R0, RZ, 0x1f ;  /* 0x00001fff00007589 */ /* 0x000f6200000e0000 */
[----:B------:R-:W1:Y:S01]  /*02f0*/  LDC R2, c[0x0][0x65c] ;  /* 0x00019700ff027b82 */ /* 0x000e620000000800 */
[----:B------:R-:W-:Y:S02]  /*0300*/  ELECT P0, URZ, PT ;  /* 0x00000000003f782f */ /* 0x000fe40003800000 */
[----:B------:R-:W-:Y:S01]  /*0310*/  SHF.R.S32.HI R6, RZ, 0x1f, R5 ;  /* 0x0000001fff067819 */ /* 0x000fe20000011405 */
[----:B------:R-:W2:Y:S01]  /*0320*/  S2R R3, SR_CTAID.Y ;  /* 0x0000000000037919 */ /* 0x000ea20000002600 */
[----:B0-----:R-:W-:Y:S01]  /*0330*/  UMOV UR4, 0x20 ;  /* 0x0000002000047882 */ /* 0x001fe20000000000 */
[----:B------:R-:W-:Y:S01]  /*0340*/  ISETP.NE.AND P2, PT, R8, RZ, PT ;  /* 0x000000ff0800720c */ /* 0x000fe20003f45270 */
[----:B------:R-:W-:Y:S01]  /*0350*/  NOP ;  /* 0x0000000000007918 */ /* 0x000fe20000000000 */
[----:B------:R-:W0:Y:S01]  /*0360*/  S2R R4, SR_CTAID.X ;  /* 0x0000000000047919 */ /* 0x000e220000002500 */
[----:B------:R-:W-:Y:S01]  /*0370*/  LEA.HI R6, R6, R5, RZ, 0x2 ;  /* 0x0000000506067211 */ /* 0x000fe200078f10ff */
[----:B------:R-:W-:Y:S01]  /*0380*/  NOP ;  /* 0x0000000000007918 */ /* 0x000fe20000000000 */
[----:B-----5:R-:W-:-:S02]  /*0390*/  ISETP.NE.OR P0, PT, R0, RZ, !P0 ;  /* 0x000000ff0000720c */ /* 0x020fc40004705670 */
[----:B-1----:R-:W-:-:S04]  /*03a0*/  ISETP.NE.AND P3, PT, R2, 0x1, PT ;  /* 0x000000010200780c */ /* 0x002fc80003f65270 */
[----:B------:R-:W-:Y:S02]  /*03b0*/  P2R R0, PR, RZ, 0x8 ;  /* 0x00000008ff007803 */ /* 0x000fe40000000000 */
[----:B------:R-:W-:-:S05]  /*03c0*/  LOP3.LUT R0, R6, 0xfffffffc, RZ, 0xc0, !PT ;  /* 0xfffffffc06007812 */ /* 0x000fca00078ec0ff */
[----:B------:R-:W-:Y:S01]  /*03d0*/  VOTEU.ALL UP0, P0 ;  /* 0x00000000003f7886 */ /* 0x000fe20000000000 */
[----:B------:R-:W-:Y:S01]  /*03e0*/  IMAD.IADD R0, R5, 0x1, -R0 ;  /* 0x0000000105007824 */ /* 0x000fe200078e0a00 */
[----:B------:R-:W0:Y:S01]  /*03f0*/  @P3 LDC R17, c[0x0][0x10] ;  /* 0x00000400ff113b82 */ /* 0x000e220000000800 */
[----:B------:R-:W-:Y:S01]  /*0400*/  VOTEU.ALL UP1, P0 ;  /* 0x00000000003f7886 */ /* 0x000fe20000020000 */
[----:B--2---:R-:W-:Y:S01]  /*0410*/  @P3 IMAD.MOV.U32 R6, RZ, RZ, R3 ;  /* 0x000000ffff063224 */ /* 0x004fe200078e0003 */
[----:B------:R-:W-:Y:S01]  /*0420*/  @!UP0 UMOV UR6, 0x400 ;  /* 0x0000040000068882 */ /* 0x000fe20000000000 */
[----:B------:R-:W-:-:S04]  /*0430*/  @!UP0 UIADD3 UR4, -UR4, 0x100000, URZ ;  /* 0x0010000004048890 */ /* 0x000fc8000fffe13f */
[----:B------:R-:W-:Y:S02]  /*0440*/  @!UP0 USHF.L.U32 UR5, UR4, 0xb, URZ ;  /* 0x0000000b04058899 */ /* 0x000fe4000800063f */
[----:B------:R-:W-:Y:S01]  /*0450*/  @!UP0 USHF.L.U32 UR4, UR4, 0x1, URZ ;  /* 0x0000000104048899 */ /* 0x000fe2000800063f */
[----:B------:R-:W-:Y:S02]  /*0460*/  @P3 IMAD.MOV.U32 R7, RZ, RZ, RZ ;  /* 0x000000ffff073224 */ /* 0x000fe400078e00ff */
[----:B------:R-:W-:Y:S01]  /*0470*/  IMAD.MOV.U32 R5, RZ, RZ, RZ ;  /* 0x000000ffff057224 */ /* 0x000fe200078e00ff */
[----:B------:R-:W1:Y:S01]  /*0480*/  @!UP0 S2UR UR7, SR_CgaCtaId ;  /* 0x00000000000789c3 */ /* 0x000e620000008800 */
[----:B------:R-:W-:-:S07]  /*0490*/  @P3 IMAD.MOV.U32 R11, RZ, RZ, RZ ;  /* 0x000000ffff0b3224 */ /* 0x000fce00078e00ff */
[----:B------:R-:W2:Y:S01]  /*04a0*/  @!P3 LDC R9, c[0x0][0xc] ;  /* 0x00000300ff09bb82 */ /* 0x000ea20000000800 */
[----:B0-----:R-:W-:-:S04]  /*04b0*/  @P3 IMAD.WIDE.U32 R16, R4, R17, R6 ;  /* 0x0000001104103225 */ /* 0x001fc800078e0006 */
[----:B------:R-:W-:Y:S01]  /*04c0*/  @P3 IMAD.IADD R17, R17, 0x1, R11 ;  /* 0x0000000111113824 */ /* 0x000fe200078e020b */
[----:B-1----:R-:W-:Y:S01]  /*04d0*/  @!UP0 ULEA UR6, UR7, UR6, 0x18 ;  /* 0x0000000607068291 */ /* 0x002fe2000f8ec03f */
[----:B------:R-:W-:Y:S01]  /*04e0*/  VOTEU.ALL UP0, P0 ;  /* 0x00000000003f7886 */ /* 0x000fe20000000000 */
[----:B------:R-:W-:-:S04]  /*04f0*/  ISETP.NE.AND P0, PT, R0, 0x3, PT ;  /* 0x000000030000780c */ /* 0x000fc80003f05270 */
[----:B------:R-:W-:Y:S01]  /*0500*/  ISETP.EQ.OR P0, PT, R0, RZ, !P0 ;  /* 0x000000ff0000720c */ /* 0x000fe20004702670 */
[----:B--2---:R-:W-:-:S03]  /*0510*/  @!P3 IMAD.WIDE.U32 R6, R9, R3, R4 ;  /* 0x000000030906b225 */ /* 0x004fc600078e0004 */
[C---:B------:R-:W-:Y:S01]  /*0520*/  ISETP.EQ.AND P0, PT, R8.reuse, RZ, P0 ;  /* 0x000000ff0800720c */ /* 0x040fe20000702270 */
[----:B------:R-:W-:Y:S01]  /*0530*/  VIADD R8, R8, 0xffffffff ;  /* 0xffffffff08087836 */ /* 0x000fe20000000000 */
[----:B------:R-:W0:Y:S02]  /*0540*/  FENCE.VIEW.ASYNC.S ;  /* 0x00000000000073c6 */ /* 0x000e240000000000 */
[----:B0-----:R0:W3:Y:S01]  /*0550*/  @!UP0 SYNCS.EXCH.64 URZ, [UR6+0x60], UR4 ;  /* 0x00006004063f85b2 */ /* 0x0010e20008000100 */
[----:B------:R-:W-:Y:S01]  /*0560*/  @!P3 MOV R16, R6 ;  /* 0x000000060010b202 */ /* 0x000fe20000000f00 */
[----:B------:R-:W-:Y:S01]  /*0570*/  @!P3 IMAD.MOV.U32 R17, RZ, RZ, R7 ;  /* 0x000000ffff11b224 */ /* 0x000fe200078e0007 */
[----:B------:R-:W-:Y:S02]  /*0580*/  SEL R19, RZ, 0x1, !P0 ;  /* 0x00000001ff137807 */ /* 0x000fe40004000000 */
[----:B------:R-:W-:-:S04]  /*0590*/  ISETP.GE.U32.AND P1, PT, R8, 0x2, PT ;  /* 0x000000020800780c */ /* 0x000fc80003f26070 */
[----:B------:R-:W-:Y:S01]  /*05a0*/  SEL R19, R19, 0x2, P1 ;  /* 0x0000000213137807 */ /* 0x000fe20000800000 */
[----:B------:R0:W3:Y:S01]  /*05b0*/  @!UP1 SYNCS.EXCH.64 URZ, [UR6+0x68], UR4 ;  /* 0x00006804063f95b2 */ /* 0x0000e20008000100 */
[----:B------:R-:W-:Y:S01]  /*05c0*/  NOP ;  /* 0x0000000000007918 */ /* 0x000fe20000000000 */
[----:B---34-:R-:W-:Y:S06]  /*05d0*/  BAR.SYNC.DEFER_BLOCKING 0x0 ;  /* 0x0000000000007b1d */ /* 0x018fec0000010000 */
[----:B------:R-:W-:Y:S05]  /*05e0*/  @!P2 BRA `(.L_x_3) ;  /* 0x000000a000c4a947 */ /* 0x000fea0003800000 */
[----:B------:R-:W-:-:S13]  /*05f0*/  ISETP.GT.U32.AND P0, PT, R8, 0x1, PT ;  /* 0x000000010800780c */ /* 0x000fda0003f04070 */
[----:B0-----:R-:W-:Y:S05]  /*0600*/  @P0 EXIT ;  /* 0x000000000000094d */ /* 0x001fea0003800000 */
[----:B------:R-:W-:Y:S01]  /*0610*/  ULDC.64 UR4, c[0x0][0x650] ;  /* 0x0001940000047ab9 */ /* 0x000fe20000000a00 */
[----:B------:R-:W-:Y:S01]  /*0620*/  PRMT R0, RZ, 0x7610, R0 ;  /* 0x00007610ff007816 */ /* 0x000fe20000000000 */
[----:B------:R-:W-:Y:S01]  /*0630*/  IMAD.MOV.U32 R152, RZ, RZ, -0x1 ;  /* 0xffffffffff987424 */ /* 0x000fe200078e00ff */
[----:B------:R-:W-:Y:S01]  /*0640*/  ISETP.GE.U32.AND P0, PT, R16, UR4, PT ;  /* 0x0000000410007c0c */ /* 0x000fe2000bf06070 */
[----:B------:R-:W-:Y:S02]  /*0650*/  IMAD.MOV.U32 R153, RZ, RZ, -0x1 ;  /* 0xffffffffff997424 */ /* 0x000fe400078e00ff */
[----:B------:R-:W-:Y:S01]  /*0660*/  IMAD.MOV.U32 R23, RZ, RZ, -0x1 ;  /* 0xffffffffff177424 */ /* 0x000fe200078e00ff */
[----:B------:R-:W-:-:S13]  /*0670*/  ISETP.GE.U32.AND.EX P0, PT, R17, UR5, PT, P0 ;  /* 0x0000000511007c0c */ /* 0x000fda000bf06100 */
[----:B------:R-:W-:Y:S05]  /*0680*/  @P0 BRA `(.L_x_4) ;  /* 0x0000000400540947 */ /* 0x000fea0003800000 */
[----:B------:R-:W0:Y:S01]  /*0690*/  LDC.64 R14, c[0x0][0x628] ;  /* 0x00018a00ff0e7b82 */ /* 0x000e220000000a00 */
[----:B------:R-:W-:Y:S02]  /*06a0*/  IMAD.MOV.U32 R6, RZ, RZ, R16 ;  /* 0x000000ffff067224 */ /* 0x000fe400078e0010 */
[----:B------:R-:W-:-:S05]  /*06b0*/  IMAD.MOV.U32 R7, RZ, RZ, R17 ;  /* 0x000000ffff077224 */ /* 0x000fca00078e0011 */
[----:B------:R-:W1:Y:S08]  /*06c0*/  LDC R0, c[0x0][0x630] ;  /* 0x00018c00ff007b82 */ /* 0x000e700000000800 */
[----:B------:R-:W2:Y:S01]  /*06d0*/  LDC.64 R20, c[0x0][0x620] ;  /* 0x00018800ff147b82 */ /* 0x000ea20000000a00 */
[----:B0-----:R-:W-:-:S04]  /*06e0*/  ISETP.NE.U32.AND P0, PT, R14, RZ, PT ;  /* 0x000000ff0e00720c */ /* 0x001fc80003f05070 */
[----:B------:R-:W-:-:S13]  /*06f0*/  ISETP.NE.AND.EX P0, PT, R15, RZ, PT, P0 ;  /* 0x000000ff0f00720c */ /* 0x000fda0003f05300 */
[----:B-12---:R-:W-:Y:S05]  /*0700*/  @!P0 BRA `(.L_x_5) ;  /* 0x0000000000288947 */ /* 0x006fea0003800000 */
[----:B------:R-:W0:Y:S02]  /*0710*/  LDC R11, c[0x0][0x634] ;  /* 0x00018d00ff0b7b82 */ /* 0x000e240000000800 */
[----:B0-----:R-:W-:-:S04]  /*0720*/  IADD3 R11, P0, R16, R11, RZ ;  /* 0x0000000b100b7210 */ /* 0x001fc80007f1e0ff */
[----:B------:R-:W-:-:S05]  /*0730*/  IADD3.X R13, RZ, R17, RZ, P0, !PT ;  /* 0x00000011ff0d7210 */ /* 0x000fca00007fe4ff */
[----:B------:R-:W-:-:S04]  /*0740*/  IMAD.WIDE.U32 R6, R13, R14, RZ ;  /* 0x0000000e0d067225 */ /* 0x000fc800078e00ff */
[----:B------:R-:W-:-:S04]  /*0750*/  IMAD.WIDE.U32 R8, P0, R11, R15, R6 ;  /* 0x0000000f0b087225 */ /* 0x000fc80007800006 */
[----:B------:R-:W-:-:S04]  /*0760*/  IMAD.WIDE.U32 R6, R11, R14, RZ ;  /* 0x0000000e0b067225 */ /* 0x000fc800078e00ff */
[----:B------:R-:W-:Y:S01]  /*0770*/  IMAD.X R11, RZ, RZ, RZ, P0 ;  /* 0x000000ffff0b7224 */ /* 0x000fe200000e06ff */
[----:B------:R-:W-:Y:S01]  /*0780*/  IADD3 RZ, P0, R7, R8, RZ ;  /* 0x0000000807ff7210 */ /* 0x000fe20007f1e0ff */
[----:B------:R-:W-:-:S04]  /*0790*/  IMAD.MOV.U32 R10, RZ, RZ, R9 ;  /* 0x000000ffff0a7224 */ /* 0x000fc800078e0009 */
[----:B------:R-:W-:-:S08]  /*07a0*/  IMAD.WIDE.U32.X R6, R13, R15, R10, P0 ;  /* 0x0000000f0d067225 */ /* 0x000fd000000e040a */
.L_x_5:
[-CC-:B------:R-:W-:Y:S01]  /*07b0*/  SHF.R.U64 R23, R6, R0.reuse, R7.reuse ;  /* 0x0000000006177219 */ /* 0x180fe20000001207 */
[----:B------:R-:W0:Y:S01]  /*07c0*/  LDC R10, c[0x0][0x618] ;  /* 0x00018600ff0a7b82 */ /* 0x000e220000000800 */
[----:B------:R-:W-:Y:S01]  /*07d0*/  SHF.R.U32.HI R5, RZ, R0, R7 ;  /* 0x00000000ff057219 */ /* 0x000fe20000011607 */
[----:B------:R-:W-:Y:S01]  /*07e0*/  ULDC UR4, c[0x0][0x150] ;  /* 0x0000540000047ab9 */ /* 0x000fe20000000800 */
[----:B------:R-:W-:Y:S02]  /*07f0*/  IADD3 R9, P0, RZ, -R23, RZ ;  /* 0x80000017ff097210 */ /* 0x000fe40007f1e0ff */
[----:B------:R-:W-:-:S03]  /*0800*/  I2FP.F32.U32 R0, R4 ;  /* 0x0000000400007245 */ /* 0x000fc60000201000 */
[----:B------:R-:W1:Y:S01]  /*0810*/  LDC.64 R28, c[0x0][0x640] ;  /* 0x00019000ff1c7b82 */ /* 0x000e620000000a00 */
[----:B------:R-:W-:Y:S02]  /*0820*/  IMAD.X R11, RZ, RZ, ~R5, P0 ;  /* 0x000000ffff0b7224 */ /* 0x000fe400000e0e05 */
[----:B------:R-:W-:Y:S01]  /*0830*/  FMUL R0, R0, UR4 ;  /* 0x0000000400007c20 */ /* 0x000fe20008400000 */
[----:B------:R-:W-:Y:S01]  /*0840*/  IMAD.WIDE.U32 R6, R9, R20, R16 ;  /* 0x0000001409067225 */ /* 0x000fe200078e0010 */
[----:B------:R-:W-:-:S03]  /*0850*/  ULDC UR4, c[0x0][0x154] ;  /* 0x0000550000047ab9 */ /* 0x000fc60000000800 */
[----:B------:R-:W-:Y:S01]  /*0860*/  IMAD R8, R11, R20, RZ ;  /* 0x000000140b087224 */ /* 0x000fe200078e02ff */
[----:B------:R-:W2:Y:S01]  /*0870*/  LDC R5, c[0x0][0x144] ;  /* 0x00005100ff057b82 */ /* 0x000ea20000000800 */
[----:B------:R-:W3:Y:S02]  /*0880*/  F2I.U32.TRUNC.NTZ R0, R0 ;  /* 0x0000000000007305 */ /* 0x000ee4000020f000 */
[----:B------:R-:W-:-:S04]  /*0890*/  IMAD R9, R9, R21, R8 ;  /* 0x0000001509097224 */ /* 0x000fc800078e0208 */
[----:B------:R-:W-:Y:S01]  /*08a0*/  IMAD.IADD R7, R7, 0x1, R9 ;  /* 0x0000000107077824 */ /* 0x000fe200078e0209 */
[----:B------:R-:W4:Y:S01]  /*08b0*/  LDC R12, c[0x0][0x608] ;  /* 0x00018200ff0c7b82 */ /* 0x000f220000000800 */
[----:B------:R-:W-:-:S03]  /*08c0*/  IMAD.MOV.U32 R9, RZ, RZ, -0x1 ;  /* 0xffffffffff097424 */ /* 0x000fc600078e00ff */
[-CC-:B0-----:R-:W-:Y:S02]  /*08d0*/  SHF.R.U64 R20, R6, R10.reuse, R7.reuse ;  /* 0x0000000a06147219 */ /* 0x181fe40000001207 */
[----:B------:R-:W-:Y:S02]  /*08e0*/  I2FP.F32.U32 R6, R3 ;  /* 0x0000000300067245 */ /* 0x000fe40000201000 */
[----:B------:R-:W0:Y:S01]  /*08f0*/  LDC R26, c[0x0][0x658] ;  /* 0x00019600ff1a7b82 */ /* 0x000e220000000800 */
[----:B-1----:R-:W-:Y:S01]  /*0900*/  ISETP.NE.U32.AND P0, PT, R28, RZ, PT ;  /* 0x000000ff1c00720c */ /* 0x002fe20003f05070 */
[----:B---3--:R-:W-:Y:S01]  /*0910*/  IMAD.MOV R8, RZ, RZ, -R0 ;  /* 0x000000ffff087224 */ /* 0x008fe200078e0a00 */
[----:B------:R-:W-:Y:S01]  /*0920*/  SHF.R.U32.HI R7, RZ, R10, R7 ;  /* 0x0000000aff077219 */ /* 0x000fe20000011607 */
[----:B------:R-:W-:Y:S01]  /*0930*/  FMUL R6, R6, UR4 ;  /* 0x0000000406067c20 */ /* 0x000fe20008400000 */
[----:B------:R-:W-:-:S03]  /*0940*/  ISETP.NE.AND.EX P0, PT, R29, RZ, PT, P0 ;  /* 0x000000ff1d00720c */ /* 0x000fc60003f05300 */
[----:B------:R-:W1:Y:S01]  /*0950*/  LDC R14, c[0x0][0x148] ;  /* 0x00005200ff0e7b82 */ /* 0x000e620000000800 */
[----:B--2---:R-:W-:-:S07]  /*0960*/  IMAD R0, R5, R8, R4 ;  /* 0x0000000805007224 */ /* 0x004fce00078e0204 */
[----:B------:R-:W2:Y:S01]  /*0970*/  LDC R24, c[0x0][0x600] ;  /* 0x00018000ff187b82 */ /* 0x000ea20000000800 */
[-CC-:B----4-:R-:W-:Y:S02]  /*0980*/  SHF.R.U64 R30, R20, R12.reuse, R7.reuse ;  /* 0x0000000c141e7219 */ /* 0x190fe40000001207 */
[----:B------:R-:W-:Y:S02]  /*0990*/  SHF.R.U32.HI R5, RZ, R12, R7 ;  /* 0x0000000cff057219 */ /* 0x000fe40000011607 */
[----:B------:R3:W4:Y:S01]  /*09a0*/  F2I.U32.TRUNC.NTZ R12, R6 ;  /* 0x00000006000c7305 */ /* 0x000722000020f000 */
[----:B------:R-:W-:Y:S02]  /*09b0*/  MOV R7, 0x1 ;  /* 0x0000000100077802 */ /* 0x000fe40000000f00 */
[----:B------:R-:W1:Y:S01]  /*09c0*/  LDC R15, c[0x0][0x648] ;  /* 0x00019200ff0f7b82 */ /* 0x000e620000000800 */
[-C--:B0-----:R-:W-:Y:S02]  /*09d0*/  SHF.L.U32 R4, R9, R26.reuse, RZ ;  /* 0x0000001a09047219 */ /* 0x081fe400000006ff */
[----:B------:R-:W-:-:S02]  /*09e0*/  SHF.R.U64 R32, R30, R26, R5 ;  /* 0x0000001a1e207219 */ /* 0x000fc40000001205 */
[----:B------:R-:W-:Y:S02]  /*09f0*/  LOP3.LUT R11, RZ, R4, RZ, 0x33, !PT ;  /* 0x00000004ff0b7212 */ /* 0x000fe400078e33ff */
[-C--:B------:R-:W-:Y:S01]  /*0a00*/  SHF.R.U32.HI R5, RZ, R26.reuse, R5 ;  /* 0x0000001aff057219 */ /* 0x080fe20000011605 */
[----:B------:R-:W0:Y:S01]  /*0a10*/  LDC R21, c[0x0][0x638] ;  /* 0x00018e00ff157b82 */ /* 0x000e220000000800 */
[----:B------:R-:W-:Y:S01]  /*0a20*/  SHF.L.U32 R10, R7, R26, RZ ;  /* 0x0000001a070a7219 */ /* 0x000fe200000006ff */
[----:B------:R-:W-:-:S06]  /*0a30*/  IMAD.MOV.U32 R4, RZ, RZ, R32 ;  /* 0x000000ffff047224 */ /* 0x000fcc00078e0020 */
[----:B------:R-:W0:Y:S01]  /*0a40*/  LDC R152, c[0x0][0x610] ;  /* 0x00018400ff987b82 */ /* 0x000e220000000800 */
[----:B---34-:R-:W-:Y:S05]  /*0a50*/  @!P0 BRA `(.L_x_6) ;  /* 0x0000000000288947 */ /* 0x018fea0003800000 */
[----:B------:R-:W3:Y:S02]  /*0a60*/  LDC R9, c[0x0][0x64c] ;  /* 0x00019300ff097b82 */ /* 0x000ee40000000800 */
[----:B---3--:R-:W-:-:S05]  /*0a70*/  IADD3 R9, P0, R32, R9, RZ ;  /* 0x0000000920097210 */ /* 0x008fca0007f1e0ff */
[----:B------:R-:W-:-:S04]  /*0a80*/  IMAD.X R13, RZ, RZ, R5, P0 ;  /* 0x000000ffff0d7224 */ /* 0x000fc800000e0605 */
[----:B------:R-:W-:-:S04]  /*0a90*/  IMAD.WIDE.U32 R4, R13, R28, RZ ;  /* 0x0000001c0d047225 */ /* 0x000fc800078e00ff */
[----:B------:R-:W-:-:S04]  /*0aa0*/  IMAD.WIDE.U32 R6, P0, R9, R29, R4 ;  /* 0x0000001d09067225 */ /* 0x000fc80007800004 */
[----:B------:R-:W-:-:S04]  /*0ab0*/  IMAD.WIDE.U32 R4, R9, R28, RZ ;  /* 0x0000001c09047225 */ /* 0x000fc800078e00ff */
[----:B------:R-:W-:Y:S01]  /*0ac0*/  IMAD.X R9, RZ, RZ, RZ, P0 ;  /* 0x000000ffff097224 */ /* 0x000fe200000e06ff */
[----:B------:R-:W-:Y:S01]  /*0ad0*/  IADD3 RZ, P0, R5, R6, RZ ;  /* 0x0000000605ff7210 */ /* 0x000fe20007f1e0ff */
[----:B------:R-:W-:-:S04]  /*0ae0*/  IMAD.MOV.U32 R8, RZ, RZ, R7 ;  /* 0x000000ffff087224 */ /* 0x000fc800078e0007 */
[----:B------:R-:W-:-:S08]  /*0af0*/  IMAD.WIDE.U32.X R4, R13, R29, R8, P0 ;  /* 0x0000001d0d047225 */ /* 0x000fd000000e0408 */
.L_x_6:
[----:B-1----:R-:W-:Y:S01]  /*0b00*/  SHF.R.U64 R4, R4, R15, R5 ;  /* 0x0000000f04047219 */ /* 0x002fe20000001205 */
[----:B--2---:R-:W-:Y:S01]  /*0b10*/  VIADD R5, R24, 0xffffffff ;  /* 0xffffffff18057836 */ /* 0x004fe20000000000 */
[----:B------:R-:W-:Y:S01]  /*0b20*/  LOP3.LUT R11, R30, R11, RZ, 0xc0, !PT ;  /* 0x0000000b1e0b7212 */ /* 0x000fe200078ec0ff */
[----:B------:R-:W-:Y:S01]  /*0b30*/  IMAD.MOV R12, RZ, RZ, -R12 ;  /* 0x000000ffff0c7224 */ /* 0x000fe200078e0a0c */
[----:B------:R-:W-:Y:S02]  /*0b40*/  IADD3 R6, -R4, RZ, RZ ;  /* 0x000000ff04067210 */ /* 0x000fe40007ffe1ff */
[----:B------:R-:W-:Y:S01]  /*0b50*/  LOP3.LUT R5, R20, R5, RZ, 0xc0, !PT ;  /* 0x0000000514057212 */ /* 0x000fe200078ec0ff */
[----:B------:R-:W-:Y:S02]  /*0b60*/  @P3 IMAD R0, R14, R12, R3 ;  /* 0x0000000c0e003224 */ /* 0x000fe400078e0203 */
[----:B------:R-:W-:Y:S02]  /*0b70*/  IMAD R11, R10, R4, R11 ;  /* 0x000000040a0b7224 */ /* 0x000fe400078e020b */
[----:B0-----:R-:W-:-:S02]  /*0b80*/  IMAD R3, R6, R21, R32 ;  /* 0x0000001506037224 */ /* 0x001fc400078e0220 */
[----:B------:R-:W-:Y:S02]  /*0b90*/  IMAD R152, R11, R152, R0 ;  /* 0x000000980b987224 */ /* 0x000fe400078e0200 */
[----:B------:R-:W-:Y:S02]  /*0ba0*/  IMAD R3, R3, R24, R5 ;  /* 0x0000001803037224 */ /* 0x000fe400078e0205 */
[----:B------:R-:W-:-:S03]  /*0bb0*/  IMAD.MOV.U32 R0, RZ, RZ, 0x1 ;  /* 0x00000001ff007424 */ /* 0x000fc600078e00ff */
[----:B------:R-:W-:Y:S02]  /*0bc0*/  SEL R153, R3, R152, !P3 ;  /* 0x0000009803997207 */ /* 0x000fe40005800000 */
[----:B------:R-:W-:-:S07]  /*0bd0*/  SEL R152, R152, R3, !P3 ;  /* 0x0000000398987207 */ /* 0x000fce0005800000 */
.L_x_4:
[----:B------:R-:W-:-:S08]  /*0be0*/  NOP ;  /* 0x0000000000007918 */ /* 0x000fd00000000000 */
[----:B------:R-:W0:Y:S02]  /*0bf0*/  USETMAXREG.TRY_ALLOC.CTAPOOL UP0, 0xe8 ;  /* 0x000000e8000079c8 */ /* 0x000e240008000600 */
[----:B0-----:R-:W-:-:S13]  /*0c00*/  PLOP3.LUT P0, PT, PT, PT, UP0, 0x80, 0x0 ;  /* 0x000000000000781c */ /* 0x001fda0003f0f008 */
[----:B------:R-:W-:Y:S05]  /*0c10*/  @!P0 BRA `(.L_x_4) ;  /* 0xfffffffc00f08947 */ /* 0x000fea000383ffff */
[----:B------:R-:W-:Y:S01]  /*0c20*/  ULDC.64 UR4, c[0x0][0x598] ;  /* 0x0001660000047ab9 */ /* 0x000fe20000000a00 */
[----:B------:R-:W-:Y:S01]  /*0c30*/  ULDC.64 UR36, c[0x0][0x208] ;  /* 0x0000820000247ab9 */ /* 0x000fe20000000a00 */
[----:B------:R-:W-:-:S04]  /*0c40*/  ISETP.NE.U32.AND P0, PT, RZ, UR4, PT ;  /* 0x00000004ff007c0c */ /* 0x000fc8000bf05070 */
[----:B------:R-:W-:-:S13]  /*0c50*/  ISETP.NE.AND.EX P0, PT, RZ, UR5, PT, P0 ;  /* 0x00000005ff007c0c */ /* 0x000fda000bf05300 */
[----:B------:R-:W-:Y:S05]  /*0c60*/  @!P0 BRA `(.L_x_7) ;  /* 0x00000000001c8947 */ /* 0x000fea0003800000 */
[----:B------:R-:W0:Y:S02]  /*0c70*/  LDC.64 R4, c[0x0][0x598] ;  /* 0x00016600ff047b82 */ /* 0x000e240000000a00 */
[----:B0-----:R-:W2:Y:S02]  /*0c80*/  LDG.E.64 R4, desc[UR36][R4.64] ;  /* 0x0000002404047981 */ /* 0x001ea4000c1e1b00 */
[----:B--2---:R-:W-:-:S04]  /*0c90*/  ISETP.NE.U32.AND P0, PT, R4, RZ, PT ;  /* 0x000000ff0400720c */ /* 0x004fc80003f05070 */
[----:B------:R-:W-:-:S13]  /*0ca0*/  ISETP.NE.AND.EX P0, PT, R5, RZ, PT, P0 ;  /* 0x000000ff0500720c */ /* 0x000fda0003f05300 */
[----:B------:R-:W-:Y:S05]  /*0cb0*/  @!P0 BRA `(.L_x_7) ;  /* 0x0000000000088947 */ /* 0x000fea0003800000 */
[----:B------:R0:W5:Y:S01]  /*0cc0*/  LD.E R154, desc[UR36][R4.64] ;  /* 0x00000024049a7980 */ /* 0x000162000c101900 */
[----:B------:R-:W-:Y:S05]  /*0cd0*/  BRA `(.L_x_8) ;  /* 0x0000000000247947 */ /* 0x000fea0003800000 */
.L_x_7:
[----:B------:R-:W-:Y:S02]  /*0ce0*/  ULDC.64 UR4, c[0x0][0x588] ;  /* 0x0001620000047ab9 */ /* 0x000fe40000000a00 */
[----:B------:R-:W-:-:S04]  /*0cf0*/  ISETP.NE.U32.AND P0, PT, RZ, UR4, PT ;  /* 0x00000004ff007c0c */ /* 0x000fc8000bf05070 */
[----:B------:R-:W-:-:S13]  /*0d00*/  ISETP.NE.AND.EX P0, PT, RZ, UR5, PT, P0 ;  /* 0x00000005ff007c0c */ /* 0x000fda000bf05300 */
[----:B------:R-:W-:Y:S05]  /*0d10*/  @!P0 BRA `(.L_x_9) ;  /* 0x00000000000c8947 */ /* 0x000fea0003800000 */
[----:B------:R-:W0:Y:S02]  /*0d20*/  LDC.64 R154, c[0x0][0x588] ;  /* 0x00016200ff9a7b82 */ /* 0x000e240000000a00 */
[----:B0-----:R1:W5:Y:S01]  /*0d30*/  LDG.E R154, desc[UR36][R154.64] ;  /* 0x000000249a9a7981 */ /* 0x001362000c1e1900 */
[----:B------:R-:W-:Y:S05]  /*0d40*/  BRA `(.L_x_8) ;  /* 0x0000000000087947 */ /* 0x000fea0003800000 */
.L_x_9:
[----:B------:R-:W-:Y:S02]  /*0d50*/  ULDC UR4, c[0x0][0x580] ;  /* 0x0001600000047ab9 */ /* 0x000fe40000000800 */
[----:B------:R-:W-:-:S07]  /*0d60*/  IMAD.U32 R154, RZ, RZ, UR4 ;  /* 0x00000004ff9a7e24 */ /* 0x000fce000f8e00ff */
.L_x_8:
[----:B------:R-:W-:Y:S02]  /*0d70*/  ULDC.64 UR4, c[0x0][0x5a0] ;  /* 0x0001680000047ab9 */ /* 0x000fe40000000a00 */
[----:B------:R-:W-:-:S04]  /*0d80*/  ISETP.NE.U32.AND P0, PT, RZ, UR4, PT ;  /* 0x00000004ff007c0c */ /* 0x000fc8000bf05070 */
[----:B------:R-:W-:-:S13]  /*0d90*/  ISETP.NE.AND.EX P0, PT, RZ, UR5, PT, P0 ;  /* 0x00000005ff007c0c */ /* 0x000fda000bf05300 */
[----:B------:R-:W-:Y:S05]  /*0da0*/  @!P0 BRA `(.L_x_10) ;  /* 0x00000000001c8947 */ /* 0x000fea0003800000 */
[----:B0-----:R-:W0:Y:S02]  /*0db0*/  LDC.64 R4, c[0x0][0x5a0] ;  /* 0x00016800ff047b82 */ /* 0x001e240000000a00 */
[----:B0-----:R-:W2:Y:S02]  /*0dc0*/  LDG.E.64 R4, desc[UR36][R4.64] ;  /* 0x0000002404047981 */ /* 0x001ea4000c1e1b00 */
[----:B--2---:R-:W-:-:S04]  /*0dd0*/  ISETP.NE.U32.AND P0, PT, R4, RZ, PT ;  /* 0x000000ff0400720c */ /* 0x004fc80003f05070 */
[----:B------:R-:W-:-:S13]  /*0de0*/  ISETP.NE.AND.EX P0, PT, R5, RZ, PT, P0 ;  /* 0x000000ff0500720c */ /* 0x000fda0003f05300 */
[----:B------:R-:W-:Y:S05]  /*0df0*/  @!P0 BRA `(.L_x_10) ;  /* 0x0000000000088947 */ /* 0x000fea0003800000 */
[----:B-1----:R0:W5:Y:S01]  /*0e00*/  LD.E R155, desc[UR36][R4.64] ;  /* 0x00000024049b7980 */ /* 0x002162000c101900 */
[----:B------:R-:W-:Y:S05]  /*0e10*/  BRA `(.L_x_11) ;  /* 0x0000000000247947 */ /* 0x000fea0003800000 */
.L_x_10:
[----:B------:R-:W-:Y:S02]  /*0e20*/  ULDC.64 UR4, c[0x0][0x590] ;  /* 0x0001640000047ab9 */ /* 0x000fe40000000a00 */
[----:B------:R-:W-:-:S04]  /*0e30*/  ISETP.NE.U32.AND P0, PT, RZ, UR4, PT ;  /* 0x00000004ff007c0c */ /* 0x000fc8000bf05070 */
[----:B------:R-:W-:-:S13]  /*0e40*/  ISETP.NE.AND.EX P0, PT, RZ, UR5, PT, P0 ;  /* 0x00000005ff007c0c */ /* 0x000fda000bf05300 */
[----:B------:R-:W-:Y:S05]  /*0e50*/  @!P0 BRA `(.L_x_12) ;  /* 0x00000000000c8947 */ /* 0x000fea0003800000 */
[----:B0-----:R-:W1:Y:S02]  /*0e60*/  LDC.64 R4, c[0x0][0x590] ;  /* 0x00016400ff047b82 */ /* 0x001e640000000a00 */
[----:B-1----:R1:W5:Y:S01]  /*0e70*/  LDG.E R155, desc[UR36][R4.64] ;  /* 0x00000024049b7981 */ /* 0x002362000c1e1900 */
[----:B------:R-:W-:Y:S05]  /*0e80*/  BRA `(.L_x_11) ;  /* 0x0000000000087947 */ /* 0x000fea0003800000 */
.L_x_12:
[----:B------:R-:W-:Y:S02]  /*0e90*/  ULDC UR4, c[0x0][0x584] ;  /* 0x0001610000047ab9 */ /* 0x000fe40000000800 */
[----:B-1----:R-:W-:-:S07]  /*0ea0*/  IMAD.U32 R155, RZ, RZ, UR4 ;  /* 0x00000004ff9b7e24 */ /* 0x002fce000f8e00ff */
.L_x_11:
[----:B------:R-:W-:-:S13]  /*0eb0*/  LOP3.LUT P0, RZ, R0, 0xff, RZ, 0xc0, !PT ;  /* 0x000000ff00ff7812 */ /* 0x000fda000780c0ff */
[----:B------:R-:W-:Y:S05]  /*0ec0*/  @!P0 EXIT ;  /* 0x000000000000894d */ /* 0x000fea0003800000 */
[----:B------:R-:W-:Y:S01]  /*0ed0*/  ULDC UR4, c[0x0][0x28c] ;  /* 0x0000a30000047ab9 */ /* 0x000fe20000000800 */
[----:B------:R-:W-:Y:S01]  /*0ee0*/  LOP3.LUT R164, R19, 0x1, RZ, 0xfc, !PT ;  /* 0x0000000113a47812 */ /* 0x000fe200078efcff */
[----:B------:R-:W-:Y:S01]  /*0ef0*/  UIADD3 UR4, UR4, 0x1f, URZ ;  /* 0x0000001f04047890 */ /* 0x000fe2000fffe03f */
[----:B------:R-:W-:Y:S01]  /*0f00*/  UMOV UR38, URZ ;  /* 0x0000003f00267c82 */ /* 0x000fe20008000000 */
[----:B------:R-:W-:Y:S02]  /*0f10*/  UMOV UR39, URZ ;  /* 0x0000003f00277c82 */ /* 0x000fe40008000000 */
[----:B------:R-:W-:-:S04]  /*0f20*/  USHF.R.S32.HI UR5, URZ, 0x1f, UR4 ;  /* 0x0000001f3f057899 */ /* 0x000fc80008011404 */
[----:B------:R-:W-:-:S04]  /*0f30*/  ULEA.HI UR5, UR5, UR4, URZ, 0x5 ;  /* 0x0000000405057291 */ /* 0x000fc8000f8f283f */
[----:B------:R-:W-:-:S12]  /*0f40*/  USHF.R.S32.HI UR40, URZ, 0x5, UR5 ;  /* 0x000000053f287899 */ /* 0x000fd80008011405 */
.L_x_284:
[----:B------:R-:W-:Y:S01]  /*0f50*/  LOP3.LUT R0, R18, 0x80, RZ, 0xc0, !PT ;  /* 0x0000008012007812 */ /* 0x000fe200078ec0ff */
[----:B--2---:R-:W2:Y:S01]  /*0f60*/  S2UR UR7, SR_CgaCtaId ;  /* 0x00000000000779c3 */ /* 0x004ea20000008800 */
[----:B------:R-:W-:Y:S02]  /*0f70*/  UMOV UR6, 0x400 ;  /* 0x0000040000067882 */ /* 0x000fe40000000000 */
[----:B------:R-:W-:-:S06]  /*0f80*/  SHF.R.U32.HI R0, RZ, 0x7, R0 ;  /* 0x00000007ff007819 */ /* 0x000fcc0000011600 */
[----:B---3--:R-:W3:Y:S01]  /*0f90*/  SHFL.IDX PT, R0, R0, RZ, 0x1f ;  /* 0x00001fff00007589 */ /* 0x008ee200000e0000 */
[----:B--2---:R-:W-:Y:S01]  /*0fa0*/  ULEA UR42, UR7, UR6, 0x18 ;  /* 0x00000006072a7291 */ /* 0x004fe2000f8ec03f */
[----:B---3--:R-:W-:-:S13]  /*0fb0*/  R2UR UR4, R0 ;  /* 0x00000000000472ca */ /* 0x008fda00000e0000 */
[----:B------:R-:W-:-:S04]  /*0fc0*/  ULEA.HI UR5, UR4, UR4, URZ, 0x1 ;  /* 0x0000000404057291 */ /* 0x000fc8000f8f083f */
[----:B------:R-:W-:-:S04]  /*0fd0*/  ULOP3.LUT UR5, UR5, 0xffffe, URZ, 0xc0, !UPT ;  /* 0x000ffffe05057892 */ /* 0x000fc8000f8ec03f */
[----:B------:R-:W-:-:S03]  /*0fe0*/  UIADD3 UR5, UR4, -UR5, URZ ;  /* 0x8000000504057290 */ /* 0x000fc6000fffe03f */
[----:B------:R-:W-:Y:S01]  /*0ff0*/  ULDC UR4, c[0x0][0x28c] ;  /* 0x0000a30000047ab9 */ /* 0x000fe20000000800 */
[----:B------:R-:W-:Y:S01]  /*1000*/  ULEA UR5, UR5, UR42, 0xc ;  /* 0x0000002a05057291 */ /* 0x000fe2000f8e603f */
[----:B------:R-:W-:-:S03]  /*1010*/  ISETP.LT.AND P0, PT, RZ, UR4, PT ;  /* 0x00000004ff007c0c */ /* 0x000fc6000bf01270 */
[----:B------:R-:W-:-:S04]  /*1020*/  UIADD3 UR5, UR5, 0x100, URZ ;  /* 0x0000010005057890 */ /* 0x000fc8000fffe03f */
[----:B------:R-:W-:-:S04]  /*1030*/  USHF.R.U32.HI UR5, URZ, 0x4, UR5 ;  /* 0x000000043f057899 */ /* 0x000fc80008011605 */
[----:B------:R-:W-:Y:S02]  /*1040*/  ULOP3.LUT UR41, UR5, 0x3fff, URZ, 0xc0, !UPT ;  /* 0x00003fff05297892 */ /* 0x000fe4000f8ec03f */
[----:B-1--45:R-:W-:Y:S10]  /*1050*/  @P0 BRA `(.L_x_13) ;  /* 0x0000000000400947 */ /* 0x032ff40003800000 */
[----:B------:R-:W-:Y:S01]  /*1060*/  MOV R0, 0x0 ;  /* 0x0000000000007802 */ /* 0x000fe20000000f00 */
[----:B------:R-:W-:Y:S01]  /*1070*/  ULDC.64 UR4, c[0x4][0x68] ;  /* 0x01001a0000047ab9 */ /* 0x000fe20000000a00 */
[----:B------:R-:W-:Y:S01]  /*1080*/  ULDC.64 UR6, c[0x4][0x8] ;  /* 0x0100020000067ab9 */ /* 0x000fe20000000a00 */
[----:B01----:R-:W-:Y:S01]  /*1090*/  IMAD.U32 R4, RZ, RZ, UR4 ;  /* 0x00000004ff047e24 */ /* 0x003fe2000f8e00ff */
[----:B------:R0:W1:Y:S01]  /*10a0*/  LDC.64 R14, c[0x4][R0] ;  /* 0x01000000000e7b82 */ /* 0x0000620000000a00 */
[----:B------:R-:W-:Y:S01]  /*10b0*/  IMAD.U32 R5, RZ, RZ, UR5 ;  /* 0x00000005ff057e24 */ /* 0x000fe2000f8e00ff */
[----:B------:R-:W-:Y:S01]  /*10c0*/  ULDC.64 UR4, c[0x4][0x70] ;  /* 0x01001c0000047ab9 */ /* 0x000fe20000000a00 */
[----:B------:R-:W-:Y:S01]  /*10d0*/  IMAD.U32 R10, RZ, RZ, UR6 ;  /* 0x00000006ff0a7e24 */ /* 0x000fe2000f8e00ff */
[----:B------:R-:W-:Y:S01]  /*10e0*/  MOV R7, UR5 ;  /* 0x0000000500077c02 */ /* 0x000fe20008000f00 */
[----:B------:R-:W-:Y:S02]  /*10f0*/  IMAD.U32 R6, RZ, RZ, UR4 ;  /* 0x00000004ff067e24 */ /* 0x000fe4000f8e00ff */
[----:B------:R-:W-:-:S02]  /*1100*/  IMAD.U32 R11, RZ, RZ, UR7 ;  /* 0x00000007ff0b7e24 */ /* 0x000fc4000f8e00ff */
[----:B------:R-:W-:Y:S02]  /*1110*/  IMAD.MOV.U32 R8, RZ, RZ, 0x1e1 ;  /* 0x000001e1ff087424 */ /* 0x000fe400078e00ff */
[----:B------:R-:W-:Y:S02]  /*1120*/  IMAD.MOV.U32 R12, RZ, RZ, 0x1 ;  /* 0x00000001ff0c7424 */ /* 0x000fe400078e00ff */
[----:B0-----:R-:W-:-:S07]  /*1130*/  IMAD.MOV.U32 R13, RZ, RZ, RZ ;  /* 0x000000ffff0d7224 */ /* 0x001fce00078e00ff */
[----:B------:R-:W-:-:S07]  /*1140*/  LEPC R20, `(.L_x_13) ;  /* 0x000000001014794e */ /* 0x000fce0000000000 */
[----:B-1---5:R-:W-:Y:S05]  /*1150*/  CALL.ABS.NOINC R14 ;  /* 0x000000000e007343 */ /* 0x022fea0003c00000 */
.L_x_13:
[----:B------:R-:W-:-:S13]  /*1160*/  ISETP.NE.AND P0, PT, R164, 0x3, PT ;  /* 0x00000003a400780c */ /* 0x000fda0003f05270 */
[----:B------:R-:W-:Y:S05]  /*1170*/  @!P0 BRA `(.L_x_14) ;  /* 0x0000000000048947 */ /* 0x000fea0003800000 */
[----:B------:R-:W-:Y:S01]  /*1180*/  BPT.TRAP 0x1 ;  /* 0x000000040000795c */ /* 0x000fe20000300000 */
.L_x_14:
[----:B------:R-:W-:Y:S01]  /*1190*/  IMAD.U32 R3, RZ, RZ, UR39 ;  /* 0x00000027ff037e24 */ /* 0x000fe2000f8e00ff */
[----:B------:R-:W-:-:S04]  /*11a0*/  MOV R0, UR38 ;  /* 0x0000002600007c02 */ /* 0x000fc80008000f00 */
[----:B------:R-:W-:Y:S02]  /*11b0*/  LEA R3, R3, UR42, 0x3 ;  /* 0x0000002a03037c11 */ /* 0x000fe4000f8e18ff */
[----:B------:R-:W-:-:S04]  /*11c0*/  SHF.L.U32 R0, R0, 0x1f, RZ ;  /* 0x0000001f00007819 */ /* 0x000fc800000006ff */
[----:B------:R2:W3:Y:S01]  /*11d0*/  SYNCS.PHASECHK.TRANS64.TRYWAIT P1, [R3+URZ], R0 ;  /* 0x00000000030075a7 */ /* 0x0004e2000802017f */
[----:B------:R-:W-:Y:S05]  /*11e0*/  @!P0 BRA `(.L_x_15) ;  /* 0x0000000000048947 */ /* 0x000fea0003800000 */
[----:B------:R-:W-:Y:S01]  /*11f0*/  BPT.TRAP 0x1 ;  /* 0x000000040000795c */ /* 0x000fe20000300000 */
.L_x_15:
[----:B---3--:R-:W-:Y:S05]  /*1200*/  @P1 BRA `(.L_x_16) ;  /* 0x0000000000081947 */ /* 0x008fea0003800000 */
[----:B------:R-:W3:Y:S02]  /*1210*/  SYNCS.PHASECHK.TRANS64.TRYWAIT P1, [R3+URZ], R0 ;  /* 0x00000000030075a7 */ /* 0x000ee4000802017f */
[----:B---3--:R-:W-:Y:S05]  /*1220*/  @!P1 BRA `(.L_x_17) ;  /* 0x000000ac00649947 */ /* 0x008fea0003800000 */
.L_x_16:
[----:B------:R-:W-:-:S04]  /*1230*/  UISETP.LT.AND UP0, UPT, UR40, 0x1, UPT ;  /* 0x000000012800788c */ /* 0x000fc8000bf01270 */
[----:B------:R-:W-:-:S04]  /*1240*/  USEL UR4, UR40, 0x1, UP0 ;  /* 0x0000000128047887 */ /* 0x000fc80008000000 */
[----:B------:R-:W-:-:S06]  /*1250*/  UIADD3 UR4, UR40, -UR4, URZ ;  /* 0x8000000428047290 */ /* 0x000fcc000fffe03f */
[----:B--23--:R-:W-:Y:S01]  /*1260*/  IMAD.U32 R0, RZ, RZ, UR4 ;  /* 0x00000004ff007e24 */ /* 0x00cfe2000f8e00ff */
[----:B------:R-:W-:Y:S05]  /*1270*/  WARPSYNC.ALL ;  /* 0x0000000000007948 */ /* 0x000fea0003800000 */
[----:B------:R-:W-:Y:S01]  /*1280*/  ISETP.GE.AND P1, PT, R0, 0x1, PT ;  /* 0x000000010000780c */ /* 0x000fe20003f26270 */
[----:B------:R-:W-:Y:S01]  /*1290*/  UIADD3 UR4, UR42, 0x14100, URZ ;  /* 0x000141002a047890 */ /* 0x000fe2000fffe03f */
[----:B------:R-:W-:Y:S01]  /*12a0*/  WARPGROUP.ARRIVE ;  /* 0x00000000000079c5 */ /* 0x000fe20000000000 */
[----:B------:R-:W-:Y:S01]  /*12b0*/  UMOV UR9, 0x80000020 ;  /* 0x8000002000097882 */ /* 0x000fe20000000000 */
[----:B------:R-:W-:Y:S01]  /*12c0*/  UMOV UR11, 0x80000020 ;  /* 0x80000020000b7882 */ /* 0x000fe20000000000 */
[----:B------:R-:W-:-:S04]  /*12d0*/  USHF.R.U32.HI UR4, URZ, 0x4, UR4 ;  /* 0x000000043f047899 */ /* 0x000fc80008011604 */
[----:B------:R-:W-:Y:S02]  /*12e0*/  ULOP3.LUT UR5, UR4, 0x3fff, URZ, 0xc0, !UPT ;  /* 0x00003fff04057892 */ /* 0x000fe4000f8ec03f */
[----:B------:R-:W-:Y:S02]  /*12f0*/  ULOP3.LUT UR4, UR41, 0x10000, URZ, 0xfc, !UPT ;  /* 0x0001000029047892 */ /* 0x000fe4000f8efc3f */
[----:B------:R-:W-:Y:S02]  /*1300*/  ULOP3.LUT UR5, UR5, 0x10000, URZ, 0xfc, !UPT ;  /* 0x0001000005057892 */ /* 0x000fe4000f8efc3f */
[----:B------:R-:W-:Y:S02]  /*1310*/  ULEA UR6, UR39, UR4, 0xa ;  /* 0x0000000427067291 */ /* 0x000fe4000f8e503f */
[----:B------:R-:W-:-:S05]  /*1320*/  ULEA UR7, UR39, UR5, 0x9 ;  /* 0x0000000527077291 */ /* 0x000fca000f8e483f */
[----:B------:R-:W-:Y:S02]  /*1330*/  UMOV UR8, UR6 ;  /* 0x0000000600087c82 */ /* 0x000fe40008000000 */
[----:B------:R-:W-:Y:S02]  /*1340*/  UMOV UR10, UR7 ;  /* 0x00000007000a7c82 */ /* 0x000fe40008000000 */
[----:B------:R-:W-:Y:S01]  /*1350*/  HGMMA.64x128x16.F32 R88, gdesc[UR8], RZ, !UPT, gsb0 ;  /* 0x01e00000085879f0 */ /* 0x000fe2000c0008ff */
[----:B------:R-:W-:Y:S01]  /*1360*/  UIADD3 UR8, UR6, 0x200, URZ ;  /* 0x0000020006087890 */ /* 0x000fe2000fffe03f */
[----:B------:R-:W-:Y:S01]  /*1370*/  UMOV UR9, 0x80000020 ;  /* 0x8000002000097882 */ /* 0x000fe20000000000 */
[----:B------:R-:W-:Y:S02]  /*1380*/  WARPGROUP.DEPBAR.LE gsb0, 0x0 ;  /* 0x00008000000079c5 */ /* 0x000fe40000010000 */
[----:B------:R-:W-:-:S07]  /*1390*/  WARPGROUP.ARRIVE ;  /* 0x00000000000079c5 */ /* 0x000fce0000000000 */
[----:B------:R-:W-:Y:S01]  /*13a0*/  HGMMA.64x128x16.F32 R24, gdesc[UR8], RZ, !UPT, gsb0 ;  /* 0x01e00000081879f0 */ /* 0x000fe2000c0008ff */
[----:B------:R-:W-:Y:S02]  /*13b0*/  UIADD3 UR8, UR6, 0x2, URZ ;  /* 0x0000000206087890 */ /* 0x000fe4000fffe03f */
[----:B------:R-:W-:Y:S01]  /*13c0*/  UIADD3 UR10, UR7, 0x2, URZ ;  /* 0x00000002070a7890 */ /* 0x000fe2000fffe03f */
[----:B------:R-:W-:Y:S01]  /*13d0*/  UMOV UR9, 0x80000020 ;  /* 0x8000002000097882 */ /* 0x000fe20000000000 */
[----:B------:R-:W-:Y:S01]  /*13e0*/  UMOV UR11, 0x80000020 ;  /* 0x80000020000b7882 */ /* 0x000fe20000000000 */
[----:B------:R-:W-:Y:S02]  /*13f0*/  WARPGROUP.DEPBAR.LE gsb0, 0x0 ;  /* 0x00008000000079c5 */ /* 0x000fe40000010000 */
[----:B------:R-:W-:-:S06]  /*1400*/  WARPGROUP.ARRIVE ;  /* 0x00000000000079c5 */ /* 0x000fcc0000000000 */
[----:B------:R-:W-:Y:S01]  /*1410*/  HGMMA.64x128x16.F32 R88, gdesc[UR8], R88, gsb0 ;  /* 0x01e00000085879f0 */ /* 0x000fe20008000858 */
[----:B------:R-:W-:Y:S01]  /*1420*/  UIADD3 UR8, UR6, 0x202, URZ ;  /* 0x0000020206087890 */ /* 0x000fe2000fffe03f */
[----:B------:R-:W-:Y:S01]  /*1430*/  UMOV UR9, 0x80000020 ;  /* 0x8000002000097882 */ /* 0x000fe20000000000 */
[----:B------:R-:W-:Y:S02]  /*1440*/  WARPGROUP.DEPBAR.LE gsb0, 0x0 ;  /* 0x00008000000079c5 */ /* 0x000fe40000010000 */
[----:B------:R-:W-:-:S07]  /*1450*/  WARPGROUP.ARRIVE ;  /* 0x00000000000079c5 */ /* 0x000fce0000000000 */
[----:B------:R-:W-:Y:S03]  /*1460*/  HGMMA.64x128x16.F32 R24, gdesc[UR8], R24, gsb0 ;  /* 0x01e00000081879f0 */ /* 0x000fe60008000818 */
[----:B------:R-:W-:Y:S02]  /*1470*/  WARPGROUP.DEPBAR.LE gsb0, 0x0 ;  /* 0x00008000000079c5 */ /* 0x000fe40000010000 */
[----:B------:R-:W-:Y:S05]  /*1480*/  @!P1 BRA `(.L_x_18) ;  /* 0x0000000400089947 */ /* 0x000fea0003800000 */
[----:B------:R-:W-:-:S04]  /*1490*/  UIADD3 UR6, UR39, 0x1, URZ ;  /* 0x0000000127067890 */ /* 0x000fc8000fffe03f */
[----:B------:R-:W-:-:S04]  /*14a0*/  UISETP.NE.AND UP0, UPT, UR6, 0x5, UPT ;  /* 0x000000050600788c */ /* 0x000fc8000bf05270 */
[----:B------:R-:W-:Y:S02]  /*14b0*/  USEL UR7, URZ, 0x1, UP0 ;  /* 0x000000013f077887 */ /* 0x000fe40008000000 */
[----:B------:R-:W-:Y:S02]  /*14c0*/  USEL UR6, UR6, URZ, UP0 ;  /* 0x0000003f06067287 */ /* 0x000fe40008000000 */
[----:B------:R-:W-:-:S06]  /*14d0*/  ULOP3.LUT UR7, UR38, UR7, URZ, 0x3c, !UPT ;  /* 0x0000000726077292 */ /* 0x000fcc000f8e3c3f */
[----:B01----:R-:W-:Y:S01]  /*14e0*/  IMAD.U32 R5, RZ, RZ, UR7 ;  /* 0x00000007ff057e24 */ /* 0x003fe2000f8e00ff */
[----:B------:R-:W-:-:S06]  /*14f0*/  UMOV UR7, UR39 ;  /* 0x0000002700077c82 */ /* 0x000fcc0008000000 */
.L_x_25:
[----:B01----:R-:W-:Y:S05]  /*1500*/  @!P0 BRA `(.L_x_19) ;  /* 0x0000000000048947 */ /* 0x003fea0003800000 */
[----:B------:R-:W-:Y:S01]  /*1510*/  BPT.TRAP 0x1 ;  /* 0x000000040000795c */ /* 0x000fe20000300000 */
.L_x_19:
[----:B------:R-:W0:Y:S01]  /*1520*/  S2UR UR9, SR_CgaCtaId ;  /* 0x00000000000979c3 */ /* 0x000e220000008800 */
[----:B------:R-:W-:Y:S01]  /*1530*/  UMOV UR8, 0x400 ;  /* 0x0000040000087882 */ /* 0x000fe20000000000 */
[----:B------:R-:W-:Y:S01]  /*1540*/  SHF.L.U32 R3, R5, 0x1f, RZ ;  /* 0x0000001f05037819 */ /* 0x000fe200000006ff */
[----:B0-----:R-:W-:-:S04]  /*1550*/  ULEA UR14, UR9, UR8, 0x18 ;  /* 0x00000008090e7291 */ /* 0x001fc8000f8ec03f */
[----:B------:R-:W-:-:S09]  /*1560*/  ULEA UR8, UR6, UR14, 0x3 ;  /* 0x0000000e06087291 */ /* 0x000fd2000f8e183f */
[----:B------:R0:W1:Y:S01]  /*1570*/  SYNCS.PHASECHK.TRANS64.TRYWAIT P1, [UR8], R3 ;  /* 0x00000003ff0075a7 */ /* 0x0000620008020148 */
[----:B------:R-:W-:Y:S05]  /*1580*/  @!P0 BRA `(.L_x_20) ;  /* 0x0000000000048947 */ /* 0x000fea0003800000 */
[----:B------:R-:W-:Y:S01]  /*1590*/  BPT.TRAP 0x1 ;  /* 0x000000040000795c */ /* 0x000fe20000300000 */
.L_x_20:
[----:B-1----:R-:W-:Y:S05]  /*15a0*/  @P1 BRA `(.L_x_21) ;  /* 0x0000000000081947 */ /* 0x002fea0003800000 */
[----:B------:R-:W1:Y:S02]  /*15b0*/  SYNCS.PHASECHK.TRANS64.TRYWAIT P1, [UR8], R3 ;  /* 0x00000003ff0075a7 */ /* 0x000e640008020148 */
[----:B-1----:R-:W-:Y:S05]  /*15c0*/  @!P1 BRA `(.L_x_22) ;  /* 0x000000a800909947 */ /* 0x002fea0003800000 */
.L_x_21:
[----:B------:R-:W-:Y:S01]  /*15d0*/  ULEA UR12, UR6, UR4, 0xa ;  /* 0x00000004060c7291 */ /* 0x000fe2000f8e503f */
[----:B------:R-:W-:Y:S01]  /*15e0*/  WARPGROUP.ARRIVE ;  /* 0x00000000000079c5 */ /* 0x000fe20000000000 */
[----:B------:R-:W-:Y:S01]  /*15f0*/  ULEA UR13, UR6, UR5, 0x9 ;  /* 0x00000005060d7291 */ /* 0x000fe2000f8e483f */
[----:B------:R-:W-:Y:S01]  /*1600*/  UMOV UR9, 0x80000020 ;  /* 0x8000002000097882 */ /* 0x000fe20000000000 */
[----:B------:R-:W-:-:S03]  /*1610*/  UMOV UR11, 0x80000020 ;  /* 0x80000020000b7882 */ /* 0x000fc60000000000 */
[----:B------:R-:W-:Y:S02]  /*1620*/  UMOV UR8, UR12 ;  /* 0x0000000c00087c82 */ /* 0x000fe40008000000 */
[----:B------:R-:W-:Y:S02]  /*1630*/  UMOV UR10, UR13 ;  /* 0x0000000d000a7c82 */ /* 0x000fe40008000000 */
[----:B------:R-:W-:Y:S01]  /*1640*/  HGMMA.64x128x16.F32 R88, gdesc[UR8], R88, gsb0 ;  /* 0x01e00000085879f0 */ /* 0x000fe20008000858 */
[----:B------:R-:W-:Y:S01]  /*1650*/  UIADD3 UR8, UR12, 0x200, URZ ;  /* 0x000002000c087890 */ /* 0x000fe2000fffe03f */
[----:B------:R-:W-:Y:S01]  /*1660*/  UMOV UR9, 0x80000020 ;  /* 0x8000002000097882 */ /* 0x000fe20000000000 */
[----:B------:R-:W-:Y:S02]  /*1670*/  WARPGROUP.DEPBAR.LE gsb0, 0x0 ;  /* 0x00008000000079c5 */ /* 0x000fe40000010000 */
[----:B------:R-:W-:-:S07]  /*1680*/  WARPGROUP.ARRIVE ;  /* 0x00000000000079c5 */ /* 0x000fce0000000000 */
[----:B------:R-:W-:Y:S01]  /*1690*/  HGMMA.64x128x16.F32 R24, gdesc[UR8], R24, gsb0 ;  /* 0x01e00000081879f0 */ /* 0x000fe20008000818 */
        /* <DEDUP_REMOVED lines=14> */
[----:B------:R-:W-:Y:S01]  /*1780*/  BPT.TRAP 0x1 ;  /* 0x000000040000795c */ /* 0x000fe20000300000 */
.L_x_23:
[----:B------:R-:W-:Y:S01]  /*1790*/  ULEA UR8, UR7, UR14, 0x3 ;  /* 0x0000000e07087291 */ /* 0x000fe2000f8e183f */
[----:B------:R-:W-:-:S03]  /*17a0*/  ISETP.GT.U32.AND P1, PT, R19, 0x1, PT ;  /* 0x000000011300780c */ /* 0x000fc60003f24070 */
[----:B------:R-:W-:-:S04]  /*17b0*/  UIADD3 UR8, UR8, 0x28, URZ ;  /* 0x0000002808087890 */ /* 0x000fc8000fffe03f */
[----:B------:R-:W-:-:S09]  /*17c0*/  UPRMT UR8, URZ, 0x654, UR8 ;  /* 0x000006543f087896 */ /* 0x000fd20008000008 */
[----:B------:R-:W-:Y:S01]  /*17d0*/  SYNCS.ARRIVE.TRANS64.RED.A1T0 RZ, [UR8], RZ ;  /* 0x000000ffffff79a7 */ /* 0x000fe20008100408 */
[----:B------:R-:W-:Y:S05]  /*17e0*/  @P1 BRA `(.L_x_24) ;  /* 0x0000000000041947 */ /* 0x000fea0003800000 */
[----:B------:R-:W-:Y:S01]  /*17f0*/  BPT.TRAP 0x1 ;  /* 0x000000040000795c */ /* 0x000fe20000300000 */
.L_x_24:
[----:B------:R-:W-:Y:S01]  /*1800*/  UIADD3 UR6, UR6, 0x1, URZ ;  /* 0x0000000106067890 */ /* 0x000fe2000fffe03f */
[C---:B------:R-:W-:Y:S01]  /*1810*/  ISETP.GT.AND P1, PT, R0.reuse, 0x1, PT ;  /* 0x000000010000780c */ /* 0x040fe20003f24270 */
[----:B------:R-:W-:Y:S01]  /*1820*/  UIADD3 UR7, UR7, 0x1, URZ ;  /* 0x0000000107077890 */ /* 0x000fe2000fffe03f */
[----:B------:R-:W-:Y:S01]  /*1830*/  VIADD R0, R0, 0xffffffff ;  /* 0xffffffff00007836 */ /* 0x000fe20000000000 */
[----:B------:R-:W-:Y:S02]  /*1840*/  UISETP.NE.AND UP0, UPT, UR6, 0x5, UPT ;  /* 0x000000050600788c */ /* 0x000fe4000bf05270 */
[----:B------:R-:W-:Y:S02]  /*1850*/  UISETP.NE.AND UP1, UPT, UR7, 0x5, UPT ;  /* 0x000000050700788c */ /* 0x000fe4000bf25270 */
[----:B------:R-:W-:Y:S02]  /*1860*/  USEL UR8, URZ, 0x1, UP0 ;  /* 0x000000013f087887 */ /* 0x000fe40008000000 */
[----:B------:R-:W-:-:S02]  /*1870*/  USEL UR6, UR6, URZ, UP0 ;  /* 0x0000003f06067287 */ /* 0x000fc40008000000 */
[----:B------:R-:W-:Y:S02]  /*1880*/  USEL UR7, UR7, URZ, UP1 ;  /* 0x0000003f07077287 */ /* 0x000fe40008800000 */
[----:B------:R-:W-:Y:S01]  /*1890*/  LOP3.LUT R5, R5, UR8, RZ, 0x3c, !PT ;  /* 0x0000000805057c12 */ /* 0x000fe2000f8e3cff */
[----:B------:R-:W-:Y:S09]  /*18a0*/  @P1 BRA `(.L_x_25) ;  /* 0xfffffffc00141947 */ /* 0x000ff2000383ffff */
.L_x_18:
[----:B------:R-:W2:Y:S02]  /*18b0*/  LDC R0, c[0x0][0x28c] ;  /* 0x0000a300ff007b82 */ /* 0x000ea40000000800 */
[----:B--2---:R-:W-:-:S13]  /*18c0*/  ISETP.GE.AND P1, PT, R0, 0x1, PT ;  /* 0x000000010000780c */ /* 0x004fda0003f26270 */
[----:B------:R-:W-:Y:S05]  /*18d0*/  @!P1 BRA `(.L_x_26) ;  /* 0x0000000000489947 */ /* 0x000fea0003800000 */
[----:B------:R-:W-:Y:S05]  /*18e0*/  @!P0 BRA `(.L_x_27) ;  /* 0x0000000000048947 */ /* 0x000fea0003800000 */
[----:B------:R-:W-:Y:S01]  /*18f0*/  BPT.TRAP 0x1 ;  /* 0x000000040000795c */ /* 0x000fe20000300000 */
.L_x_27:
[----:B------:R-:W2:Y:S01]  /*1900*/  S2UR UR7, SR_CgaCtaId ;  /* 0x00000000000779c3 */ /* 0x000ea20000008800 */
[----:B------:R-:W-:Y:S01]  /*1910*/  UISETP.LT.AND UP0, UPT, UR40, 0x1, UPT ;  /* 0x000000012800788c */ /* 0x000fe2000bf01270 */
[----:B------:R-:W-:-:S03]  /*1920*/  ISETP.GT.U32.AND P0, PT, R19, 0x1, PT ;  /* 0x000000011300780c */ /* 0x000fc60003f04070 */
[----:B------:R-:W-:-:S04]  /*1930*/  USEL UR6, UR40, 0x1, UP0 ;  /* 0x0000000128067887 */ /* 0x000fc80008000000 */
[----:B------:R-:W-:-:S04]  /*1940*/  UIADD3 UR6, UR39, UR40, -UR6 ;  /* 0x0000002827067290 */ /* 0x000fc8000fffe806 */
[----:B------:R-:W-:-:S04]  /*1950*/  UIMAD.WIDE.U32 UR4, UR6, -0x33333333, URZ ;  /* 0xcccccccd060478a5 */ /* 0x000fc8000f8e003f */
[----:B------:R-:W-:-:S03]  /*1960*/  USHF.R.U32.HI UR4, URZ, 0x2, UR5 ;  /* 0x000000023f047899 */ /* 0x000fc60008011605 */
[----:B------:R-:W-:Y:S01]  /*1970*/  UMOV UR5, 0x400 ;  /* 0x0000040000057882 */ /* 0x000fe20000000000 */
[----:B------:R-:W-:Y:S02]  /*1980*/  UIMAD UR6, UR4, -0x5, UR6 ;  /* 0xfffffffb040678a4 */ /* 0x000fe4000f8e0206 */
[----:B--2---:R-:W-:-:S04]  /*1990*/  ULEA UR5, UR7, UR5, 0x18 ;  /* 0x0000000507057291 */ /* 0x004fc8000f8ec03f */
[----:B------:R-:W-:-:S04]  /*19a0*/  ULEA UR6, UR6, UR5, 0x3 ;  /* 0x0000000506067291 */ /* 0x000fc8000f8e183f */
[----:B------:R-:W-:-:S04]  /*19b0*/  UIADD3 UR6, UR6, 0x28, URZ ;  /* 0x0000002806067890 */ /* 0x000fc8000fffe03f */
[----:B------:R-:W-:-:S09]  /*19c0*/  UPRMT UR6, URZ, 0x654, UR6 ;  /* 0x000006543f067896 */ /* 0x000fd20008000006 */
[----:B------:R-:W-:Y:S01]  /*19d0*/  SYNCS.ARRIVE.TRANS64.RED.A1T0 RZ, [UR6], RZ ;  /* 0x000000ffffff79a7 */ /* 0x000fe20008100406 */
[----:B------:R-:W-:Y:S05]  /*19e0*/  @P0 BRA `(.L_x_26) ;  /* 0x0000000000040947 */ /* 0x000fea0003800000 */
[----:B------:R-:W-:Y:S01]  /*19f0*/  BPT.TRAP 0x1 ;  /* 0x000000040000795c */ /* 0x000fe20000300000 */
.L_x_26:
[----:B------:R-:W2:Y:S01]  /*1a00*/  LDC R6, c[0x0][0x288] ;  /* 0x0000a200ff067b82 */ /* 0x000ea20000000800 */
[C---:B01----:R-:W-:Y:S01]  /*1a10*/  LOP3.LUT R4, R18.reuse, 0x60, RZ, 0xc0, !PT ;  /* 0x0000006012047812 */ /* 0x043fe200078ec0ff */
[----:B------:R-:W-:Y:S01]  /*1a20*/  IMAD.SHL.U32 R13, R153, 0x80, RZ ;  /* 0x00000080990d7824 */ /* 0x000fe200078e00ff */
[----:B------:R-:W-:Y:S01]  /*1a30*/  UIADD3 UR39, UR40, UR39, URZ ;  /* 0x0000002728277290 */ /* 0x000fe2000fffe03f */
[----:B------:R-:W-:Y:S01]  /*1a40*/  SHF.R.U32.HI R3, RZ, 0x2, R18 ;  /* 0x00000002ff037819 */ /* 0x000fe20000011612 */
[----:B------:R-:W-:Y:S01]  /*1a50*/  ULDC UR7, c[0x0][0x284] ;  /* 0x0000a10000077ab9 */ /* 0x000fe20000000800 */
[----:B------:R-:W-:Y:S01]  /*1a60*/  SHF.R.U32.HI R10, RZ, 0x1, R4 ;  /* 0x00000001ff0a7819 */ /* 0x000fe20000011604 */
[----:B------:R-:W-:Y:S01]  /*1a70*/  UISETP.GT.U32.AND UP0, UPT, UR39, 0x4, UPT ;  /* 0x000000042700788c */ /* 0x000fe2000bf04070 */
[----:B------:R-:W-:Y:S01]  /*1a80*/  LOP3.LUT R4, R18, 0x3, RZ, 0xc0, !PT ;  /* 0x0000000312047812 */ /* 0x000fe200078ec0ff */
[----:B------:R-:W-:Y:S01]  /*1a90*/  UISETP.GE.U32.AND UP1, UPT, UR40, 0x5, UPT ;  /* 0x000000052800788c */ /* 0x000fe2000bf26070 */
[----:B------:R-:W-:Y:S01]  /*1aa0*/  LOP3.LUT R0, R22, 0x1, RZ, 0xc0, !PT ;  /* 0x0000000116007812 */ /* 0x000fe200078ec0ff */
[----:B------:R-:W-:Y:S01]  /*1ab0*/  UISETP.LT.U32.AND UP0, UPT, UR40, 0x5, UP0 ;  /* 0x000000052800788c */ /* 0x000fe20008701070 */
[----:B------:R-:W-:Y:S01]  /*1ac0*/  SHF.L.U32 R15, R152, 0x8, RZ ;  /* 0x00000008980f7819 */ /* 0x000fe200000006ff */
[----:B------:R-:W-:Y:S01]  /*1ad0*/  ULDC.64 UR8, c[0x0][0x5d0] ;  /* 0x0001740000087ab9 */ /* 0x000fe20000000a00 */
[----:B------:R-:W-:Y:S01]  /*1ae0*/  LOP3.LUT R3, R3, 0x7, RZ, 0xc0, !PT ;  /* 0x0000000703037812 */ /* 0x000fe200078ec0ff */
[----:B------:R-:W-:Y:S01]  /*1af0*/  IMAD.SHL.U32 R8, R0, 0x40, RZ ;  /* 0x0000004000087824 */ /* 0x000fe200078e00ff */
[----:B------:R-:W-:Y:S01]  /*1b00*/  SHF.R.S32.HI R21, RZ, 0x1f, R23 ;  /* 0x0000001fff157819 */ /* 0x000fe20000011417 */
[----:B------:R-:W-:Y:S01]  /*1b10*/  UIMAD.WIDE.U32 UR4, UR39, -0x33333333, URZ ;  /* 0xcccccccd270478a5 */ /* 0x000fe2000f8e003f */
[--C-:B------:R-:W-:Y:S01]  /*1b20*/  IADD3 R5, RZ, -R10, -R3.reuse ;  /* 0x8000000aff057210 */ /* 0x100fe20007ffe803 */
[----:B------:R-:W-:Y:S01]  /*1b30*/  USEL UR6, URZ, 0x1, !UP0 ;  /* 0x000000013f067887 */ /* 0x000fe2000c000000 */
[----:B------:R-:W-:Y:S01]  /*1b40*/  LOP3.LUT R3, R8, 0x40, R3, 0xe2, !PT ;  /* 0x0000004008037812 */ /* 0x000fe200078ee203 */
[----:B------:R-:W-:Y:S01]  /*1b50*/  IMAD.WIDE R8, R152, 0x100, RZ ;  /* 0x0000010098087825 */ /* 0x000fe200078e02ff */
[----:B------:R-:W-:Y:S01]  /*1b60*/  USHF.R.U32.HI UR4, URZ, 0x2, UR5 ;  /* 0x000000023f047899 */ /* 0x000fe20008011605 */
[----:B--2---:R-:W-:-:S02]  /*1b70*/  ISETP.GE.AND P0, PT, R13, R6, PT ;  /* 0x000000060d00720c */ /* 0x004fc40003f06270 */
[----:B------:R-:W-:Y:S01]  /*1b80*/  IMAD R12, R4, -0x2, R6 ;  /* 0xfffffffe040c7824 */ /* 0x000fe200078e0206 */
[----:B------:R-:W-:Y:S01]  /*1b90*/  ULOP3.LUT UR38, UR38, UR6, URZ, 0x3c, !UPT ;  /* 0x0000000626267292 */ /* 0x000fe2000f8e3c3f */
[----:B------:R-:W-:Y:S01]  /*1ba0*/  IMAD.SHL.U32 R6, R18, 0x2, RZ ;  /* 0x0000000212067824 */ /* 0x000fe200078e00ff */
[----:B------:R-:W-:Y:S01]  /*1bb0*/  ISETP.GE.OR P0, PT, R15, UR7, P0 ;  /* 0x000000070f007c0c */ /* 0x000fe20008706670 */
[----:B------:R-:W-:Y:S01]  /*1bc0*/  IMAD R4, R21, UR8, RZ ;  /* 0x0000000815047c24 */ /* 0x000fe2000f8e02ff */
[----:B------:R-:W-:Y:S01]  /*1bd0*/  LOP3.LUT R153, R8, R3, R10, 0xfe, !PT ;  /* 0x0000000308997212 */ /* 0x000fe200078efe0a */
[----:B------:R-:W-:Y:S01]  /*1be0*/  IMAD R0, R0, -0x40, R5 ;  /* 0xffffffc000007824 */ /* 0x000fe200078e0205 */
[----:B------:R-:W-:Y:S01]  /*1bf0*/  LOP3.LUT R6, R13, 0x6, R6, 0xf8, !PT ;  /* 0x000000060d067812 */ /* 0x000fe200078ef806 */
[----:B------:R-:W-:Y:S01]  /*1c00*/  IMAD R11, R23, UR9, R4 ;  /* 0x00000009170b7c24 */ /* 0x000fe2000f8e0204 */
[----:B------:R-:W-:Y:S01]  /*1c10*/  UIMAD UR39, UR4, -0x5, UR39 ;  /* 0xfffffffb042778a4 */ /* 0x000fe2000f8e0227 */
[----:B------:R-:W-:Y:S01]  /*1c20*/  IMAD.MOV.U32 R152, RZ, RZ, -0x1 ;  /* 0xffffffffff987424 */ /* 0x000fe200078e00ff */
[----:B------:R-:W-:Y:S01]  /*1c30*/  SHF.R.S32.HI R7, RZ, 0x1f, R6 ;  /* 0x0000001fff077819 */ /* 0x000fe20000011406 */
[----:B------:R-:W-:Y:S01]  /*1c40*/  @UP1 ULOP3.LUT UR38, UR38, 0x1, UR4, 0x78, !UPT ;  /* 0x0000000126261892 */ /* 0x000fe2000f8e7804 */
[----:B------:R-:W-:Y:S01]  /*1c50*/  IADD3 R3, -R15, UR7, R0 ;  /* 0x000000070f037c10 */ /* 0x000fe2000fffe100 */
[----:B------:R-:W-:-:S02]  /*1c60*/  IMAD.IADD R0, R12, 0x1, -R13 ;  /* 0x000000010c007824 */ /* 0x000fc400078e0a0d */
[----:B------:R-:W-:-:S04]  /*1c70*/  IMAD.WIDE.U32 R4, R23, UR8, R6 ;  /* 0x0000000817047c25 */ /* 0x000fc8000f8e0006 */
[----:B------:R-:W-:Y:S02]  /*1c80*/  IMAD.IADD R11, R5, 0x1, R11 ;  /* 0x00000001050b7824 */ /* 0x000fe400078e020b */
[----:B------:R-:W-:Y:S01]  /*1c90*/  IMAD.MOV.U32 R10, RZ, RZ, R4 ;  /* 0x000000ffff0a7224 */ /* 0x000fe200078e0004 */
[----:B------:R-:W-:Y:S06]  /*1ca0*/  @P0 BRA `(.L_x_28) ;  /* 0x00000084006c0947 */ /* 0x000fec0003800000 */
[----:B------:R-:W0:Y:S01]  /*1cb0*/  LDC.64 R4, c[0x0][0x5c8] ;  /* 0x00017200ff047b82 */ /* 0x000e220000000a00 */
[----:B-----5:R-:W-:Y:S01]  /*1cc0*/  FSETP.NEU.AND P0, PT, R155, RZ, PT ;  /* 0x000000ff9b00720b */ /* 0x020fe20003f0d000 */
[----:B------:R-:W-:Y:S01]  /*1cd0*/  BSSY B0, `(.L_x_28) ;  /* 0x0000858000007945 */ /* 0x000fe20003800000 */
[----:B------:R-:W-:-:S04]  /*1ce0*/  ISETP.GT.AND P3, PT, R3, RZ, PT ;  /* 0x000000ff0300720c */ /* 0x000fc80003f64270 */
[----:B------:R-:W-:Y:S01]  /*1cf0*/  ISETP.GT.AND P1, PT, R0, RZ, P3 ;  /* 0x000000ff0000720c */ /* 0x000fe20001f24270 */
[-C--:B0-----:R-:W-:Y:S02]  /*1d00*/  IMAD R12, R9, R4.reuse, RZ ;  /* 0x00000004090c7224 */ /* 0x081fe400078e02ff */
[----:B------:R-:W-:-:S04]  /*1d10*/  IMAD.WIDE.U32 R166, R153, R4, R10 ;  /* 0x0000000499a67225 */ /* 0x000fc800078e000a */
[----:B------:R-:W-:-:S04]  /*1d20*/  IMAD R11, R153, R5, R12 ;  /* 0x00000005990b7224 */ /* 0x000fc800078e020c */
[----:B------:R-:W-:Y:S01]  /*1d30*/  IMAD.IADD R169, R167, 0x1, R11 ;  /* 0x00000001a7a97824 */ /* 0x000fe200078e020b */
[----:B------:R-:W-:Y:S06]  /*1d40*/  @!P0 BRA `(.L_x_29) ;  /* 0x00000060000c8947 */ /* 0x000fec0003800000 */
[----:B------:R-:W0:Y:S01]  /*1d50*/  LDC.64 R12, c[0x0][0x5b8] ;  /* 0x00016e00ff0c7b82 */ /* 0x000e220000000a00 */
[----:B------:R-:W-:-:S07]  /*1d60*/  ULDC.64 UR4, c[0x0][0x5c0] ;  /* 0x0001700000047ab9 */ /* 0x000fce0000000a00 */
[----:B------:R-:W1:Y:S08]  /*1d70*/  LDC.64 R14, c[0x0][0x5b0] ;  /* 0x00016c00ff0e7b82 */ /* 0x000e700000000a00 */
[----:B------:R-:W2:Y:S01]  /*1d80*/  LDC.64 R10, c[0x0][0x5a8] ;  /* 0x00016a00ff0a7b82 */ /* 0x000ea20000000a00 */
[----:B0-----:R-:W-:-:S04]  /*1d90*/  IMAD R20, R21, R12, RZ ;  /* 0x0000000c15147224 */ /* 0x001fc800078e02ff */
[C---:B------:R-:W-:Y:S02]  /*1da0*/  IMAD R13, R23.reuse, R13, R20 ;  /* 0x0000000d170d7224 */ /* 0x040fe400078e0214 */
[----:B------:R-:W-:-:S04]  /*1db0*/  IMAD.WIDE.U32 R20, R23, R12, R6 ;  /* 0x0000000c17147225 */ /* 0x000fc800078e0006 */
[----:B-1----:R-:W-:Y:S02]  /*1dc0*/  IMAD R156, R9, R14, RZ ;  /* 0x0000000e099c7224 */ /* 0x002fe400078e02ff */
[----:B------:R-:W-:Y:S02]  /*1dd0*/  IMAD.IADD R157, R21, 0x1, R13 ;  /* 0x00000001159d7824 */ /* 0x000fe400078e020d */
[----:B------:R-:W-:Y:S01]  /*1de0*/  IMAD R167, R153, R15, R156 ;  /* 0x0000000f99a77224 */ /* 0x000fe200078e029c */
[----:B------:R-:W-:-:S05]  /*1df0*/  MOV R156, R20 ;  /* 0x00000014009c7202 */ /* 0x000fca0000000f00 */
[----:B------:R-:W-:-:S04]  /*1e00*/  IMAD.WIDE.U32 R158, R153, R14, R156 ;  /* 0x0000000e999e7225 */ /* 0x000fc800078e009c */
[----:B------:R-:W-:Y:S01]  /*1e10*/  IMAD.IADD R159, R159, 0x1, R167 ;  /* 0x000000019f9f7824 */ /* 0x000fe200078e02a7 */
[----:B--2---:R-:W-:-:S04]  /*1e20*/  LEA R160, P0, R158, R10, 0x1 ;  /* 0x0000000a9ea07211 */ /* 0x004fc800078008ff */
[----:B------:R-:W-:-:S05]  /*1e30*/  LEA.HI.X R161, R158, R11, R159, 0x1, P0 ;  /* 0x0000000b9ea17211 */ /* 0x000fca00000f0c9f */
[----:B------:R-:W2:Y:S01]  /*1e40*/  @P1 LDG.E.LTC128B.U16 R165, desc[UR36][R160.64] ;  /* 0x00000024a0a51981 */ /* 0x000ea2000c1e1520 */
[----:B------:R-:W-:Y:S01]  /*1e50*/  IMAD.WIDE.U32 R162, R153, R14, R6 ;  /* 0x0000000e99a27225 */ /* 0x000fe200078e0006 */
[----:B------:R-:W-:Y:S01]  /*1e60*/  ISETP.GT.AND P2, PT, R0, 0x1, P3 ;  /* 0x000000010000780c */ /* 0x000fe20001f44270 */
[----:B------:R-:W-:Y:S02]  /*1e70*/  BSSY B1, `(.L_x_30) ;  /* 0x0000012000017945 */ /* 0x000fe40003800000 */
[----:B------:R-:W-:Y:S02]  /*1e80*/  IMAD.IADD R163, R167, 0x1, R163 ;  /* 0x00000001a7a37824 */ /* 0x000fe400078e02a3 */
[----:B------:R-:W-:-:S04]  /*1e90*/  IMAD.WIDE.U32 R162, R23, R12, R162 ;  /* 0x0000000c17a27225 */ /* 0x000fc800078e00a2 */
[----:B--2---:R-:W-:-:S05]  /*1ea0*/  HADD2.F32 R158, -RZ, R165.H0_H0 ;  /* 0x200000a5ff9e7230 */ /* 0x004fca0000004100 */
[----:B------:R-:W-:Y:S01]  /*1eb0*/  FMUL R159, R158, R155 ;  /* 0x0000009b9e9f7220 */ /* 0x000fe20000400000 */
[----:B------:R-:W-:-:S03]  /*1ec0*/  LEA R158, P0, R166, UR4, 0x1 ;  /* 0x00000004a69e7c11 */ /* 0x000fc6000f8008ff */
[----:B------:R-:W-:Y:S01]  /*1ed0*/  FFMA R159, R88, R154, R159 ;  /* 0x0000009a589f7223 */ /* 0x000fe2000000009f */
[----:B------:R-:W-:-:S04]  /*1ee0*/  IMAD.IADD R88, R13, 0x1, R163 ;  /* 0x000000010d587824 */ /* 0x000fc800078e02a3 */
[----:B------:R-:W-:Y:S02]  /*1ef0*/  F2FP.F16.F32.PACK_AB R161, RZ, R159 ;  /* 0x0000009fffa1723e */ /* 0x000fe400000000ff */
[----:B------:R-:W-:Y:S02]  /*1f00*/  LEA.HI.X R159, R166, UR5, R169, 0x1, P0 ;  /* 0x00000005a69f7c11 */ /* 0x000fe400080f0ca9 */
[----:B------:R-:W-:Y:S02]  /*1f10*/  PRMT R163, R161, 0x7610, R163 ;  /* 0x00007610a1a37816 */ /* 0x000fe400000000a3 */
[----:B------:R-:W-:-:S03]  /*1f20*/  LEA R160, P0, R162, R10, 0x1 ;  /* 0x0000000aa2a07211 */ /* 0x000fc600078008ff */
[----:B------:R0:W-:Y:S01]  /*1f30*/  @P1 STG.E.U16 desc[UR36][R158.64], R163 ;  /* 0x000000a39e001986 */ /* 0x0001e2000c101524 */
[----:B------:R-:W-:Y:S01]  /*1f40*/  LEA.HI.X R161, R162, R11, R88, 0x1, P0 ;  /* 0x0000000ba2a17211 */ /* 0x000fe200000f0c58 */
[C---:B------:R-:W-:Y:S01]  /*1f50*/  IMAD.SHL.U32 R162, R14.reuse, 0x8, RZ ;  /* 0x000000080ea27824 */ /* 0x040fe200078e00ff */
[----:B0-----:R-:W-:Y:S01]  /*1f60*/  SHF.L.U64.HI R163, R14, 0x3, R15 ;  /* 0x000000030ea37819 */ /* 0x001fe2000001020f */
[----:B------:R-:W-:Y:S06]  /*1f70*/  @!P2 BRA `(.L_x_31) ;  /* 0x000000000004a947 */ /* 0x000fec0003800000 */
[----:B------:R0:W5:Y:S02]  /*1f80*/  LDG.E.LTC128B.U16 R165, desc[UR36][R160.64+0x2] ;  /* 0x00000224a0a57981 */ /* 0x000164000c1e1520 */
.L_x_31:
[----:B------:R-:W-:Y:S05]  /*1f90*/  BSYNC B1 ;  /* 0x0000000000017941 */ /* 0x000fea0003800000 */
.L_x_30:
[----:B-----5:R-:W-:Y:S01]  /*1fa0*/  HADD2.F32 R88, -RZ, R165.H0_H0 ;  /* 0x200000a5ff587230 */ /* 0x020fe20000004100 */
[----:B------:R-:W-:Y:S01]  /*1fb0*/  ISETP.GT.AND P0, PT, R3, 0x8, PT ;  /* 0x000000080300780c */ /* 0x000fe20003f04270 */
[----:B------:R-:W-:Y:S01]  /*1fc0*/  IMAD.WIDE.U32 R170, R153, R14, R162 ;  /* 0x0000000e99aa7225 */ /* 0x000fe200078e00a2 */
[----:B------:R-:W-:-:S03]  /*1fd0*/  PRMT R172, R165, 0x7610, R172 ;  /* 0x00007610a5ac7816 */ /* 0x000fc600000000ac */
[----:B------:R-:W-:Y:S01]  /*1fe0*/  FMUL R88, R88, R155 ;  /* 0x0000009b58587220 */ /* 0x000fe20000400000 */
[----:B------:R-:W-:Y:S01]  /*1ff0*/  IMAD.IADD R169, R167, 0x1, R171 ;  /* 0x00000001a7a97824 */ /* 0x000fe200078e02ab */
[----:B------:R-:W-:Y:S02]  /*2000*/  IADD3 R166, P4, R20, R170, RZ ;  /* 0x000000aa14a67210 */ /* 0x000fe40007f9e0ff */
[----:B------:R-:W-:Y:S01]  /*2010*/  FFMA R89, R89, R154, R88 ;  /* 0x0000009a59597223 */ /* 0x000fe20000000058 */
[----:B------:R-:W-:Y:S02]  /*2020*/  ISETP.GT.AND P1, PT, R0, RZ, P0 ;  /* 0x000000ff0000720c */ /* 0x000fe40000724270 */
[----:B------:R-:W-:Y:S01]  /*2030*/  IMAD.X R167, R169, 0x1, R157, P4 ;  /* 0x00000001a9a77824 */ /* 0x000fe200020e069d */
[----:B------:R-:W-:Y:S02]  /*2040*/  LEA R88, P4, R166, R10, 0x1 ;  /* 0x0000000aa6587211 */ /* 0x000fe400078808ff */
[----:B------:R-:W-:-:S02]  /*2050*/  F2FP.F16.F32.PACK_AB R168, RZ, R89 ;  /* 0x00000059ffa8723e */ /* 0x000fc400000000ff */
[----:B------:R-:W-:Y:S02]  /*2060*/  LEA.HI.X R89, R166, R11, R167, 0x1, P4 ;  /* 0x0000000ba6597211 */ /* 0x000fe400020f0ca7 */
[----:B------:R-:W-:-:S05]  /*2070*/  PRMT R171, R168, 0x7610, R171 ;  /* 0x00007610a8ab7816 */ /* 0x000fca00000000ab */
[----:B------:R1:W-:Y:S04]  /*2080*/  @P2 STG.E.U16 desc[UR36][R158.64+0x2], R171 ;  /* 0x000002ab9e002986 */ /* 0x0003e8000c101524 */
[----:B------:R2:W3:Y:S01]  /*2090*/  @P1 LDG.E.LTC128B.U16 R172, desc[UR36][R88.64] ;  /* 0x0000002458ac1981 */ /* 0x0004e2000c1e1520 */
[----:B------:R-:W-:Y:S01]  /*20a0*/  IMAD.SHL.U32 R165, R4, 0x10, RZ ;  /* 0x0000001004a57824 */ /* 0x000fe200078e00ff */
[----:B------:R-:W-:Y:S01]  /*20b0*/  IADD3 R170, P2, R6, R170, RZ ;  /* 0x000000aa06aa7210 */ /* 0x000fe20007f5e0ff */
[----:B------:R-:W-:Y:S03]  /*20c0*/  BSSY B1, `(.L_x_32) ;  /* 0x0000011000017945 */ /* 0x000fe60003800000 */
[----:B------:R-:W-:-:S02]  /*20d0*/  IADD3 R168, P4, R165, R158, RZ ;  /* 0x0000009ea5a87210 */ /* 0x000fc40007f9e0ff */
[----:B-1----:R-:W-:Y:S02]  /*20e0*/  IADD3.X R171, R7, R169, RZ, P2, !PT ;  /* 0x000000a907ab7210 */ /* 0x002fe400017fe4ff */
[----:B------:R-:W-:Y:S01]  /*20f0*/  ISETP.GT.AND P2, PT, R0, 0x1, P0 ;  /* 0x000000010000780c */ /* 0x000fe20000744270 */
[----:B------:R-:W-:-:S03]  /*2100*/  IMAD.WIDE.U32 R170, R23, R12, R170 ;  /* 0x0000000c17aa7225 */ /* 0x000fc600078e00aa */
[----:B--2---:R-:W-:Y:S01]  /*2110*/  LEA R88, P5, R170, R10, 0x1 ;  /* 0x0000000aaa587211 */ /* 0x004fe200078a08ff */
[----:B---3--:R-:W-:-:S05]  /*2120*/  HADD2.F32 R166, -RZ, R172.H0_H0 ;  /* 0x200000acffa67230 */ /* 0x008fca0000004100 */
[----:B------:R-:W-:Y:S01]  /*2130*/  FMUL R167, R166, R155 ;  /* 0x0000009ba6a77220 */ /* 0x000fe20000400000 */
[----:B------:R-:W-:-:S03]  /*2140*/  IMAD.IADD R166, R13, 0x1, R171 ;  /* 0x000000010da67824 */ /* 0x000fc600078e02ab */
[----:B------:R-:W-:Y:S01]  /*2150*/  FFMA R90, R90, R154, R167 ;  /* 0x0000009a5a5a7223 */ /* 0x000fe200000000a7 */
[----:B------:R-:W-:Y:S02]  /*2160*/  SHF.L.U64.HI R167, R4, 0x4, R5 ;  /* 0x0000000404a77819 */ /* 0x000fe40000010205 */
[----:B------:R-:W-:Y:S02]  /*2170*/  LEA.HI.X R89, R170, R11, R166, 0x1, P5 ;  /* 0x0000000baa597211 */ /* 0x000fe400028f0ca6 */
[----:B------:R-:W-:Y:S01]  /*2180*/  F2FP.F16.F32.PACK_AB R90, RZ, R90 ;  /* 0x0000005aff5a723e */ /* 0x000fe200000000ff */
[----:B------:R-:W-:-:S05]  /*2190*/  IMAD.X R169, R167, 0x1, R159, P4 ;  /* 0x00000001a7a97824 */ /* 0x000fca00020e069f */
[----:B------:R1:W-:Y:S01]  /*21a0*/  @P1 STG.E.U16 desc[UR36][R168.64], R90 ;  /* 0x0000005aa8001986 */ /* 0x0003e2000c101524 */
[----:B------:R-:W-:Y:S05]  /*21b0*/  @!P2 BRA `(.L_x_33) ;  /* 0x000000000004a947 */ /* 0x000fea0003800000 */
[----:B------:R2:W5:Y:S02]  /*21c0*/  LDG.E.LTC128B.U16 R172, desc[UR36][R88.64+0x2] ;  /* 0x0000022458ac7981 */ /* 0x000564000c1e1520 */
.L_x_33:
[----:B------:R-:W-:Y:S05]  /*21d0*/  BSYNC B1 ;  /* 0x0000000000017941 */ /* 0x000fea0003800000 */
.L_x_32:
[----:B-1---5:R-:W-:Y:S01]  /*21e0*/  HADD2.F32 R90, -RZ, R172.H0_H0 ;  /* 0x200000acff5a7230 */ /* 0x022fe20000004100 */
[----:B------:R-:W-:Y:S01]  /*21f0*/  ISETP.GT.AND P1, PT, R0, 0x8, P3 ;  /* 0x000000080000780c */ /* 0x000fe20001f24270 */
[----:B------:R-:W-:Y:S03]  /*2200*/  BSSY B1, `(.L_x_34) ;  /* 0x000000a000017945 */ /* 0x000fe60003800000 */
[----:B------:R-:W-:-:S04]  /*2210*/  FMUL R90, R90, R155 ;  /* 0x0000009b5a5a7220 */ /* 0x000fc80000400000 */
[----:B------:R-:W-:Y:S01]  /*2220*/  FFMA R90, R91, R154, R90 ;  /* 0x0000009a5b5a7223 */ /* 0x000fe2000000005a */
[----:B------:R-:W-:-:S04]  /*2230*/  @P2 IMAD.MOV.U32 R91, RZ, RZ, R169 ;  /* 0x000000ffff5b2224 */ /* 0x000fc800078e00a9 */
[----:B------:R-:W-:-:S04]  /*2240*/  F2FP.F16.F32.PACK_AB R90, RZ, R90 ;  /* 0x0000005aff5a723e */ /* 0x000fc800000000ff */
[----:B------:R-:W-:Y:S01]  /*2250*/  PRMT R166, R90, 0x7610, R166 ;  /* 0x000076105aa67816 */ /* 0x000fe200000000a6 */
[----:B------:R-:W-:-:S05]  /*2260*/  @P2 IMAD.MOV.U32 R90, RZ, RZ, R168 ;  /* 0x000000ffff5a2224 */ /* 0x000fca00078e00a8 */
[----:B------:R1:W-:Y:S01]  /*2270*/  @P2 STG.E.U16 desc[UR36][R90.64+0x2], R166 ;  /* 0x000002a65a002986 */ /* 0x0003e2000c101524 */
[----:B------:R-:W-:Y:S05]  /*2280*/  @!P1 BRA `(.L_x_35) ;  /* 0x0000000000049947 */ /* 0x000fea0003800000 */
[----:B------:R3:W5:Y:S02]  /*2290*/  LDG.E.LTC128B.U16 R172, desc[UR36][R160.64+0x10] ;  /* 0x00001024a0ac7981 */ /* 0x000764000c1e1520 */
.L_x_35:
[----:B------:R-:W-:Y:S05]  /*22a0*/  BSYNC B1 ;  /* 0x0000000000017941 */ /* 0x000fea0003800000 */
.L_x_34:
[----:B-1---5:R-:W-:Y:S01]  /*22b0*/  HADD2.F32 R90, -RZ, R172.H0_H0 ;  /* 0x200000acff5a7230 */ /* 0x022fe20000004100 */
[----:B------:R-:W-:Y:S01]  /*22c0*/  ISETP.GT.AND P2, PT, R0, 0x9, P3 ;  /* 0x000000090000780c */ /* 0x000fe20001f44270 */
[----:B------:R-:W-:Y:S03]  /*22d0*/  BSSY B1, `(.L_x_36) ;  /* 0x000000a000017945 */ /* 0x000fe60003800000 */
[----:B------:R-:W-:Y:S01]  /*22e0*/  FMUL R91, R90, R155 ;  /* 0x0000009b5a5b7220 */ /* 0x000fe20000400000 */
[----:B------:R-:W-:-:S03]  /*22f0*/  @P1 IMAD.MOV.U32 R90, RZ, RZ, R158 ;  /* 0x000000ffff5a1224 */ /* 0x000fc600078e009e */
[----:B------:R-:W-:-:S05]  /*2300*/  FFMA R91, R92, R154, R91 ;  /* 0x0000009a5c5b7223 */ /* 0x000fca000000005b */
[----:B------:R-:W-:-:S04]  /*2310*/  F2FP.F16.F32.PACK_AB R91, RZ, R91 ;  /* 0x0000005bff5b723e */ /* 0x000fc800000000ff */
[----:B------:R-:W-:Y:S02]  /*2320*/  PRMT R92, R91, 0x7610, R92 ;  /* 0x000076105b5c7816 */ /* 0x000fe4000000005c */
[----:B------:R-:W-:-:S05]  /*2330*/  @P1 MOV R91, R159 ;  /* 0x0000009f005b1202 */ /* 0x000fca0000000f00 */
[----:B------:R1:W-:Y:S01]  /*2340*/  @P1 STG.E.U16 desc[UR36][R90.64+0x10], R92 ;  /* 0x0000105c5a001986 */ /* 0x0003e2000c101524 */
[----:B------:R-:W-:Y:S05]  /*2350*/  @!P2 BRA `(.L_x_37) ;  /* 0x000000000004a947 */ /* 0x000fea0003800000 */
[----:B------:R4:W5:Y:S02]  /*2360*/  LDG.E.LTC128B.U16 R172, desc[UR36][R160.64+0x12] ;  /* 0x00001224a0ac7981 */ /* 0x000964000c1e1520 */
.L_x_37:
[----:B------:R-:W-:Y:S05]  /*2370*/  BSYNC B1 ;  /* 0x0000000000017941 */ /* 0x000fea0003800000 */
.L_x_36:
[----:B-1---5:R-:W-:Y:S01]  /*2380*/  HADD2.F32 R90, -RZ, R172.H0_H0 ;  /* 0x200000acff5a7230 */ /* 0x022fe20000004100 */
[----:B------:R-:W-:Y:S01]  /*2390*/  ISETP.GT.AND P1, PT, R0, 0x8, P0 ;  /* 0x000000080000780c */ /* 0x000fe20000724270 */
[----:B------:R-:W-:Y:S01]  /*23a0*/  @P2 IMAD.MOV.U32 R91, RZ, RZ, R159 ;  /* 0x000000ffff5b2224 */ /* 0x000fe200078e009f */
[----:B------:R-:W-:Y:S02]  /*23b0*/  BSSY B1, `(.L_x_38) ;  /* 0x0000009000017945 */ /* 0x000fe40003800000 */
[----:B------:R-:W-:-:S04]  /*23c0*/  FMUL R90, R90, R155 ;  /* 0x0000009b5a5a7220 */ /* 0x000fc80000400000 */
[----:B------:R-:W-:-:S05]  /*23d0*/  FFMA R90, R93, R154, R90 ;  /* 0x0000009a5d5a7223 */ /* 0x000fca000000005a */
[----:B------:R-:W-:-:S04]  /*23e0*/  F2FP.F16.F32.PACK_AB R90, RZ, R90 ;  /* 0x0000005aff5a723e */ /* 0x000fc800000000ff */
[----:B------:R-:W-:Y:S01]  /*23f0*/  PRMT R92, R90, 0x7610, R92 ;  /* 0x000076105a5c7816 */ /* 0x000fe2000000005c */
[----:B------:R-:W-:-:S05]  /*2400*/  @P2 IMAD.MOV.U32 R90, RZ, RZ, R158 ;  /* 0x000000ffff5a2224 */ /* 0x000fca00078e009e */
[----:B------:R1:W-:Y:S01]  /*2410*/  @P2 STG.E.U16 desc[UR36][R90.64+0x12], R92 ;  /* 0x0000125c5a002986 */ /* 0x0003e2000c101524 */
[----:B------:R-:W-:Y:S05]  /*2420*/  @!P1 BRA `(.L_x_39) ;  /* 0x0000000000049947 */ /* 0x000fea0003800000 */
[----:B------:R0:W5:Y:S02]  /*2430*/  LDG.E.LTC128B.U16 R172, desc[UR36][R88.64+0x10] ;  /* 0x0000102458ac7981 */ /* 0x000164000c1e1520 */
.L_x_39:
[----:B------:R-:W-:Y:S05]  /*2440*/  BSYNC B1 ;  /* 0x0000000000017941 */ /* 0x000fea0003800000 */
.L_x_38:
[----:B-1---5:R-:W-:Y:S01]  /*2450*/  HADD2.F32 R90, -RZ, R172.H0_H0 ;  /* 0x200000acff5a7230 */ /* 0x022fe20000004100 */
[----:B------:R-:W-:Y:S01]  /*2460*/  ISETP.GT.AND P2, PT, R0, 0x9, P0 ;  /* 0x000000090000780c */ /* 0x000fe20000744270 */
[----:B------:R-:W-:Y:S03]  /*2470*/  BSSY B1, `(.L_x_40) ;  /* 0x000000a000017945 */ /* 0x000fe60003800000 */
[----:B------:R-:W-:Y:S01]  /*2480*/  FMUL R91, R90, R155 ;  /* 0x0000009b5a5b7220 */ /* 0x000fe20000400000 */
[----:B------:R-:W-:-:S03]  /*2490*/  @P1 IMAD.MOV.U32 R90, RZ, RZ, R168 ;  /* 0x000000ffff5a1224 */ /* 0x000fc600078e00a8 */
[----:B------:R-:W-:-:S05]  /*24a0*/  FFMA R91, R94, R154, R91 ;  /* 0x0000009a5e5b7223 */ /* 0x000fca000000005b */
[----:B------:R-:W-:-:S04]  /*24b0*/  F2FP.F16.F32.PACK_AB R91, RZ, R91 ;  /* 0x0000005bff5b723e */ /* 0x000fc800000000ff */
[----:B------:R-:W-:Y:S01]  /*24c0*/  PRMT R92, R91, 0x7610, R92 ;  /* 0x000076105b5c7816 */ /* 0x000fe2000000005c */
[----:B------:R-:W-:-:S05]  /*24d0*/  @P1 IMAD.MOV.U32 R91, RZ, RZ, R169 ;  /* 0x000000ffff5b1224 */ /* 0x000fca00078e00a9 */
[----:B------:R1:W-:Y:S01]  /*24e0*/  @P1 STG.E.U16 desc[UR36][R90.64+0x10], R92 ;  /* 0x0000105c5a001986 */ /* 0x0003e2000c101524 */
[----:B------:R-:W-:Y:S05]  /*24f0*/  @!P2 BRA `(.L_x_41) ;  /* 0x000000000004a947 */ /* 0x000fea0003800000 */
[----:B------:R0:W5:Y:S02]  /*2500*/  LDG.E.LTC128B.U16 R172, desc[UR36][R88.64+0x12] ;  /* 0x0000122458ac7981 */ /* 0x000164000c1e1520 */
.L_x_41:
[----:B------:R-:W-:Y:S05]  /*2510*/  BSYNC B1 ;  /* 0x0000000000017941 */ /* 0x000fea0003800000 */
.L_x_40:
        /* <DEDUP_REMOVED lines=12> */
.L_x_43:
[----:B------:R-:W-:Y:S05]  /*25e0*/  BSYNC B1 ;  /* 0x0000000000017941 */ /* 0x000fea0003800000 */
.L_x_42:
[----:B-1---5:R-:W-:Y:S01]  /*25f0*/  HADD2.F32 R90, -RZ, R172.H0_H0 ;  /* 0x200000acff5a7230 */ /* 0x022fe20000004100 */
[----:B------:R-:W-:Y:S01]  /*2600*/  ISETP.GT.AND P2, PT, R0, 0x11, P3 ;  /* 0x000000110000780c */ /* 0x000fe20001f44270 */
[----:B------:R-:W-:Y:S03]  /*2610*/  BSSY B1, `(.L_x_44) ;  /* 0x000000a000017945 */ /* 0x000fe60003800000 */
[----:B------:R-:W-:Y:S01]  /*2620*/  FMUL R91, R90, R155 ;  /* 0x0000009b5a5b7220 */ /* 0x000fe20000400000 */
[----:B------:R-:W-:-:S03]  /*2630*/  @P1 MOV R90, R158 ;  /* 0x0000009e005a1202 */ /* 0x000fc60000000f00 */
[----:B------:R-:W-:-:S05]  /*2640*/  FFMA R91, R96, R154, R91 ;  /* 0x0000009a605b7223 */ /* 0x000fca000000005b */
[----:B------:R-:W-:-:S04]  /*2650*/  F2FP.F16.F32.PACK_AB R91, RZ, R91 ;  /* 0x0000005bff5b723e */ /* 0x000fc800000000ff */
[----:B------:R-:W-:Y:S01]  /*2660*/  PRMT R92, R91, 0x7610, R92 ;  /* 0x000076105b5c7816 */ /* 0x000fe2000000005c */
[----:B------:R-:W-:-:S05]  /*2670*/  @P1 IMAD.MOV.U32 R91, RZ, RZ, R159 ;  /* 0x000000ffff5b1224 */ /* 0x000fca00078e009f */
[----:B------:R1:W-:Y:S01]  /*2680*/  @P1 STG.E.U16 desc[UR36][R90.64+0x20], R92 ;  /* 0x0000205c5a001986 */ /* 0x0003e2000c101524 */
[----:B------:R-:W-:Y:S05]  /*2690*/  @!P2 BRA `(.L_x_45) ;  /* 0x000000000004a947 */ /* 0x000fea0003800000 */
[----:B------:R0:W5:Y:S02]  /*26a0*/  LDG.E.LTC128B.U16 R172, desc[UR36][R160.64+0x22] ;  /* 0x00002224a0ac7981 */ /* 0x000164000c1e1520 */
.L_x_45:
[----:B------:R-:W-:Y:S05]  /*26b0*/  BSYNC B1 ;  /* 0x0000000000017941 */ /* 0x000fea0003800000 */
.L_x_44:
        /* <DEDUP_REMOVED lines=12> */
.L_x_47:
[----:B------:R-:W-:Y:S05]  /*2780*/  BSYNC B1 ;  /* 0x0000000000017941 */ /* 0x000fea0003800000 */
.L_x_46:
        /* <DEDUP_REMOVED lines=12> */
.L_x_49:
[----:B------:R-:W-:Y:S05]  /*2850*/  BSYNC B1 ;  /* 0x0000000000017941 */ /* 0x000fea0003800000 */
.L_x_48:
[----:B-1---5:R-:W-:Y:S01]  /*2860*/  HADD2.F32 R90, -RZ, R172.H0_H0 ;  /* 0x200000acff5a7230 */ /* 0x022fe20000004100 */
[----:B------:R-:W-:Y:S01]  /*2870*/  @P2 MOV R91, R169 ;  /* 0x000000a9005b2202 */ /* 0x000fe20000000f00 */
[----:B------:R-:W-:Y:S01]  /*2880*/  BSSY B1, `(.L_x_50) ;  /* 0x000000a000017945 */ /* 0x000fe20003800000 */
[----:B------:R-:W-:Y:S02]  /*2890*/  ISETP.GT.AND P1, PT, R0, 0x18, P3 ;  /* 0x000000180000780c */ /* 0x000fe40001f24270 */
        /* <DEDUP_REMOVED lines=8> */
.L_x_51:
[----:B------:R-:W-:Y:S05]  /*2920*/  BSYNC B1 ;  /* 0x0000000000017941 */ /* 0x000fea0003800000 */
.L_x_50:
        /* <DEDUP_REMOVED lines=12> */
.L_x_53:
[----:B------:R-:W-:Y:S05]  /*29f0*/  BSYNC B1 ;  /* 0x0000000000017941 */ /* 0x000fea0003800000 */
.L_x_52:
        /* <DEDUP_REMOVED lines=12> */
.L_x_55:
[----:B------:R-:W-:Y:S05]  /*2ac0*/  BSYNC B1 ;  /* 0x0000000000017941 */ /* 0x000fea0003800000 */
.L_x_54:
        /* <DEDUP_REMOVED lines=12> */
.L_x_57:
[----:B------:R-:W-:Y:S05]  /*2b90*/  BSYNC B1 ;  /* 0x0000000000017941 */ /* 0x000fea0003800000 */
.L_x_56:
[----:B-1---5:R-:W-:Y:S01]  /*2ba0*/  HADD2.F32 R90, -RZ, R172.H0_H0 ;  /* 0x200000acff5a7230 */ /* 0x022fe20000004100 */
[----:B------:R-:W-:Y:S01]  /*2bb0*/  ISETP.GT.AND P1, PT, R0, 0x20, P3 ;  /* 0x000000200000780c */ /* 0x000fe20001f24270 */
[----:B------:R-:W-:Y:S01]  /*2bc0*/  @P2 IMAD.MOV.U32 R91, RZ, RZ, R169 ;  /* 0x000000ffff5b2224 */ /* 0x000fe200078e00a9 */
[----:B------:R-:W-:Y:S02]  /*2bd0*/  BSSY B1, `(.L_x_58) ;  /* 0x0000009000017945 */ /* 0x000fe40003800000 */
[----:B------:R-:W-:-:S04]  /*2be0*/  FMUL R90, R90, R155 ;  /* 0x0000009b5a5a7220 */ /* 0x000fc80000400000 */
[----:B------:R-:W-:-:S05]  /*2bf0*/  FFMA R90, R103, R154, R90 ;  /* 0x0000009a675a7223 */ /* 0x000fca000000005a */
[----:B------:R-:W-:-:S04]  /*2c00*/  F2FP.F16.F32.PACK_AB R90, RZ, R90 ;  /* 0x0000005aff5a723e */ /* 0x000fc800000000ff */
[----:B------:R-:W-:Y:S02]  /*2c10*/  PRMT R92, R90, 0x7610, R92 ;  /* 0x000076105a5c7816 */ /* 0x000fe4000000005c */
[----:B------:R-:W-:-:S05]  /*2c20*/  @P2 MOV R90, R168 ;  /* 0x000000a8005a2202 */ /* 0x000fca0000000f00 */
[----:B------:R1:W-:Y:S01]  /*2c30*/  @P2 STG.E.U16 desc[UR36][R90.64+0x32], R92 ;  /* 0x0000325c5a002986 */ /* 0x0003e2000c101524 */
[----:B------:R-:W-:Y:S05]  /*2c40*/  @!P1 BRA `(.L_x_59) ;  /* 0x0000000000049947 */ /* 0x000fea0003800000 */
[----:B------:R0:W5:Y:S02]  /*2c50*/  LDG.E.LTC128B.U16 R172, desc[UR36][R160.64+0x40] ;  /* 0x00004024a0ac7981 */ /* 0x000164000c1e1520 */
.L_x_59:
[----:B------:R-:W-:Y:S05]  /*2c60*/  BSYNC B1 ;  /* 0x0000000000017941 */ /* 0x000fea0003800000 */
.L_x_58:
        /* <DEDUP_REMOVED lines=12> */
.L_x_61:
[----:B------:R-:W-:Y:S05]  /*2d30*/  BSYNC B1 ;  /* 0x0000000000017941 */ /* 0x000fea0003800000 */
.L_x_60:
        /* <DEDUP_REMOVED lines=12> */
.L_x_63:
[----:B------:R-:W-:Y:S05]  /*2e00*/  BSYNC B1 ;  /* 0x0000000000017941 */ /* 0x000fea0003800000 */
.L_x_62:
        /* <DEDUP_REMOVED lines=12> */
.L_x_65:
[----:B------:R-:W-:Y:S05]  /*2ed0*/  BSYNC B1 ;  /* 0x0000000000017941 */ /* 0x000fea0003800000 */
.L_x_64:
        /* <DEDUP_REMOVED lines=12> */
.L_x_67:
[----:B------:R-:W-:Y:S05]  /*2fa0*/  BSYNC B1 ;  /* 0x0000000000017941 */ /* 0x000fea0003800000 */
.L_x_66:
        /* <DEDUP_REMOVED lines=12> */
.L_x_69:
[----:B------:R-:W-:Y:S05]  /*3070*/  BSYNC B1 ;  /* 0x0000000000017941 */ /* 0x000fea0003800000 */
.L_x_68:
        /* <DEDUP_REMOVED lines=12> */
.L_x_71:
[----:B------:R-:W-:Y:S05]  /*3140*/  BSYNC B1 ;  /* 0x0000000000017941 */ /* 0x000fea0003800000 */
.L_x_70:
        /* <DEDUP_REMOVED lines=12> */
.L_x_73:
[----:B------:R-:W-:Y:S05]  /*3210*/  BSYNC B1 ;  /* 0x0000000000017941 */ /* 0x000fea0003800000 */
.L_x_72:
        /* <DEDUP_REMOVED lines=12> */
.L_x_75:
[----:B------:R-:W-:Y:S05]  /*32e0*/  BSYNC B1 ;  /* 0x0000000000017941 */ /* 0x000fea0003800000 */
.L_x_74:
        /* <DEDUP_REMOVED lines=12> */
.L_x_77:
[----:B------:R-:W-:Y:S05]  /*33b0*/  BSYNC B1 ;  /* 0x0000000000017941 */ /* 0x000fea0003800000 */
.L_x_76:
        /* <DEDUP_REMOVED lines=12> */
.L_x_79:
[----:B------:R-:W-:Y:S05]  /*3480*/  BSYNC B1 ;  /* 0x0000000000017941 */ /* 0x000fea0003800000 */
.L_x_78:
        /* <DEDUP_REMOVED lines=12> */
.L_x_81:
[----:B------:R-:W-:Y:S05]  /*3550*/  BSYNC B1 ;  /* 0x0000000000017941 */ /* 0x000fea0003800000 */
.L_x_80:
        /* <DEDUP_REMOVED lines=12> */
.L_x_83:
[----:B------:R-:W-:Y:S05]  /*3620*/  BSYNC B1 ;  /* 0x0000000000017941 */ /* 0x000fea0003800000 */
.L_x_82:
        /* <DEDUP_REMOVED lines=12> */
.L_x_85:
[----:B------:R-:W-:Y:S05]  /*36f0*/  BSYNC B1 ;  /* 0x0000000000017941 */ /* 0x000fea0003800000 */
.L_x_84:
        /* <DEDUP_REMOVED lines=12> */
.L_x_87:
[----:B------:R-:W-:Y:S05]  /*37c0*/  BSYNC B1 ;  /* 0x0000000000017941 */ /* 0x000fea0003800000 */
.L_x_86:
        /* <DEDUP_REMOVED lines=12> */
.L_x_89:
[----:B------:R-:W-:Y:S05]  /*3890*/  BSYNC B1 ;  /* 0x0000000000017941 */ /* 0x000fea0003800000 */
.L_x_88:
        /* <DEDUP_REMOVED lines=12> */
.L_x_91:
[----:B------:R-:W-:Y:S05]  /*3960*/  BSYNC B1 ;  /* 0x0000000000017941 */ /* 0x000fea0003800000 */
.L_x_90:
        /* <DEDUP_REMOVED lines=12> */
.L_x_93:
[----:B------:R-:W-:Y:S05]  /*3a30*/  BSYNC B1 ;  /* 0x0000000000017941 */ /* 0x000fea0003800000 */
.L_x_92:
        /* <DEDUP_REMOVED lines=12> */
.L_x_95:
[----:B------:R-:W-:Y:S05]  /*3b00*/  BSYNC B1 ;  /* 0x0000000000017941 */ /* 0x000fea0003800000 */
.L_x_94:
        /* <DEDUP_REMOVED lines=12> */
.L_x_97:
[----:B------:R-:W-:Y:S05]  /*3bd0*/  BSYNC B1 ;  /* 0x0000000000017941 */ /* 0x000fea0003800000 */
.L_x_96:
        /* <DEDUP_REMOVED lines=12> */
.L_x_99:
[----:B------:R-:W-:Y:S05]  /*3ca0*/  BSYNC B1 ;  /* 0x0000000000017941 */ /* 0x000fea0003800000 */
.L_x_98:
        /* <DEDUP_REMOVED lines=12> */
.L_x_101:
[----:B------:R-:W-:Y:S05]  /*3d70*/  BSYNC B1 ;  /* 0x0000000000017941 */ /* 0x000fea0003800000 */
.L_x_100:
        /* <DEDUP_REMOVED lines=12> */
.L_x_103:
[----:B------:R-:W-:Y:S05]  /*3e40*/  BSYNC B1 ;  /* 0x0000000000017941 */ /* 0x000fea0003800000 */
.L_x_102:
        /* <DEDUP_REMOVED lines=12> */
.L_x_105:
[----:B------:R-:W-:Y:S05]  /*3f10*/  BSYNC B1 ;  /* 0x0000000000017941 */ /* 0x000fea0003800000 */
.L_x_104:
        /* <DEDUP_REMOVED lines=12> */
.L_x_107:
[----:B------:R-:W-:Y:S05]  /*3fe0*/  BSYNC B1 ;  /* 0x0000000000017941 */ /* 0x000fea0003800000 */
.L_x_106:
        /* <DEDUP_REMOVED lines=12> */
.L_x_109:
[----:B------:R-:W-:Y:S05]  /*40b0*/  BSYNC B1 ;  /* 0x0000000000017941 */ /* 0x000fea0003800000 */
.L_x_108:
        /* <DEDUP_REMOVED lines=12> */
.L_x_111:
[----:B------:R-:W-:Y:S05]  /*4180*/  BSYNC B1 ;  /* 0x0000000000017941 */ /* 0x000fea0003800000 */
.L_x_110:
        /* <DEDUP_REMOVED lines=12> */
.L_x_113:
[----:B------:R-:W-:Y:S05]  /*4250*/  BSYNC B1 ;  /* 0x0000000000017941 */ /* 0x000fea0003800000 */
.L_x_112:
        /* <DEDUP_REMOVED lines=12> */
.L_x_115:
[----:B------:R-:W-:Y:S05]  /*4320*/  BSYNC B1 ;  /* 0x0000000000017941 */ /* 0x000fea0003800000 */
.L_x_114:
        /* <DEDUP_REMOVED lines=12> */
.L_x_117:
[----:B------:R-:W-:Y:S05]  /*43f0*/  BSYNC B1 ;  /* 0x0000000000017941 */ /* 0x000fea0003800000 */
.L_x_116:
        /* <DEDUP_REMOVED lines=12> */
.L_x_119:
[----:B------:R-:W-:Y:S05]  /*44c0*/  BSYNC B1 ;  /* 0x0000000000017941 */ /* 0x000fea0003800000 */
.L_x_118:
        /* <DEDUP_REMOVED lines=12> */
.L_x_121:
[----:B------:R-:W-:Y:S05]  /*4590*/  BSYNC B1 ;  /* 0x0000000000017941 */ /* 0x000fea0003800000 */
.L_x_120:
        /* <DEDUP_REMOVED lines=12> */
.L_x_123:
[----:B------:R-:W-:Y:S05]  /*4660*/  BSYNC B1 ;  /* 0x0000000000017941 */ /* 0x000fea0003800000 */
.L_x_122:
        /* <DEDUP_REMOVED lines=12> */
.L_x_125:
[----:B------:R-:W-:Y:S05]  /*4730*/  BSYNC B1 ;  /* 0x0000000000017941 */ /* 0x000fea0003800000 */
.L_x_124:
        /* <DEDUP_REMOVED lines=12> */
.L_x_127:
[----:B------:R-:W-:Y:S05]  /*4800*/  BSYNC B1 ;  /* 0x0000000000017941 */ /* 0x000fea0003800000 */
.L_x_126:
        /* <DEDUP_REMOVED lines=12> */
.L_x_129:
[----:B------:R-:W-:Y:S05]  /*48d0*/  BSYNC B1 ;  /* 0x0000000000017941 */ /* 0x000fea0003800000 */
.L_x_128:
        /* <DEDUP_REMOVED lines=12> */
.L_x_131:
[----:B------:R-:W-:Y:S05]  /*49a0*/  BSYNC B1 ;  /* 0x0000000000017941 */ /* 0x000fea0003800000 */
.L_x_130:
        /* <DEDUP_REMOVED lines=12> */
.L_x_133:
[----:B------:R-:W-:Y:S05]  /*4a70*/  BSYNC B1 ;  /* 0x0000000000017941 */ /* 0x000fea0003800000 */
.L_x_132:
        /* <DEDUP_REMOVED lines=12> */
.L_x_135:
[----:B------:R-:W-:Y:S05]  /*4b40*/  BSYNC B1 ;  /* 0x0000000000017941 */ /* 0x000fea0003800000 */
.L_x_134:
        /* <DEDUP_REMOVED lines=12> */
.L_x_137:
[----:B------:R-:W-:Y:S05]  /*4c10*/  BSYNC B1 ;  /* 0x0000000000017941 */ /* 0x000fea0003800000 */
.L_x_136:
        /* <DEDUP_REMOVED lines=12> */
.L_x_139:
[----:B------:R-:W-:Y:S05]  /*4ce0*/  BSYNC B1 ;  /* 0x0000000000017941 */ /* 0x000fea0003800000 */
.L_x_138:
        /* <DEDUP_REMOVED lines=12> */
.L_x_141:
[----:B------:R-:W-:Y:S05]  /*4db0*/  BSYNC B1 ;  /* 0x0000000000017941 */ /* 0x000fea0003800000 */
.L_x_140:
        /* <DEDUP_REMOVED lines=12> */
.L_x_143:
[----:B------:R-:W-:Y:S05]  /*4e80*/  BSYNC B1 ;  /* 0x0000000000017941 */ /* 0x000fea0003800000 */
.L_x_142:
        /* <DEDUP_REMOVED lines=12> */
.L_x_145:
[----:B------:R-:W-:Y:S05]  /*4f50*/  BSYNC B1 ;  /* 0x0000000000017941 */ /* 0x000fea0003800000 */
.L_x_144:
        /* <DEDUP_REMOVED lines=12> */
.L_x_147:
[----:B------:R-:W-:Y:S05]  /*5020*/  BSYNC B1 ;  /* 0x0000000000017941 */ /* 0x000fea0003800000 */
.L_x_146:
        /* <DEDUP_REMOVED lines=12> */
.L_x_149:
[----:B------:R-:W-:Y:S05]  /*50f0*/  BSYNC B1 ;  /* 0x0000000000017941 */ /* 0x000fea0003800000 */
.L_x_148:
        /* <DEDUP_REMOVED lines=12> */
.L_x_151:
[----:B------:R-:W-:Y:S05]  /*51c0*/  BSYNC B1 ;  /* 0x0000000000017941 */ /* 0x000fea0003800000 */
.L_x_150:
[----:B-----5:R-:W-:Y:S01]  /*51d0*/  HADD2.F32 R8, -RZ, R172.H0_H0 ;  /* 0x200000acff087230 */ /* 0x020fe20000004100 */
[----:B------:R-:W-:Y:S01]  /*51e0*/  ISETP.GT.AND P1, PT, R0, 0x79, P0 ;  /* 0x000000790000780c */ /* 0x000fe20000724270 */
[----:B------:R-:W-:Y:S01]  /*51f0*/  BSSY B1, `(.L_x_152) ;  /* 0x000000c000017945 */ /* 0x000fe20003800000 */
[----:B------:R-:W-:Y:S02]  /*5200*/  IADD3 R153, P0, R153, 0x80, RZ ;  /* 0x0000008099997810 */ /* 0x000fe40007f1e0ff */
[----:B-1----:R-:W-:Y:S01]  /*5210*/  FMUL R91, R8, R155 ;  /* 0x0000009b085b7220 */ /* 0x002fe20000400000 */
[----:B------:R-:W-:-:S03]  /*5220*/  @P2 IMAD.MOV.U32 R8, RZ, RZ, R168 ;  /* 0x000000ffff082224 */ /* 0x000fc600078e00a8 */
[----:B------:R-:W-:-:S05]  /*5230*/  FFMA R91, R150, R154, R91 ;  /* 0x0000009a965b7223 */ /* 0x000fca000000005b */
[----:B------:R-:W-:-:S04]  /*5240*/  F2FP.F16.F32.PACK_AB R91, RZ, R91 ;  /* 0x0000005bff5b723e */ /* 0x000fc800000000ff */
[----:B------:R-:W-:Y:S01]  /*5250*/  PRMT R90, R91, 0x7610, R90 ;  /* 0x000076105b5a7816 */ /* 0x000fe2000000005a */
[----:B------:R-:W-:Y:S02]  /*5260*/  IMAD.X R91, RZ, RZ, R9, P0 ;  /* 0x000000ffff5b7224 */ /* 0x000fe400000e0609 */
[----:B------:R-:W-:-:S05]  /*5270*/  @P2 IMAD.MOV.U32 R9, RZ, RZ, R169 ;  /* 0x000000ffff092224 */ /* 0x000fca00078e00a9 */
[----:B------:R1:W-:Y:S01]  /*5280*/  @P2 STG.E.U16 desc[UR36][R8.64+0xf0], R90 ;  /* 0x0000f05a08002986 */ /* 0x0003e2000c101524 */
[----:B------:R-:W-:Y:S05]  /*5290*/  @!P1 BRA `(.L_x_153) ;  /* 0x0000000000049947 */ /* 0x000fea0003800000 */
[----:B------:R0:W5:Y:S02]  /*52a0*/  LDG.E.LTC128B.U16 R172, desc[UR36][R88.64+0xf2] ;  /* 0x0000f22458ac7981 */ /* 0x000164000c1e1520 */
.L_x_153:
[----:B------:R-:W-:Y:S05]  /*52b0*/  BSYNC B1 ;  /* 0x0000000000017941 */ /* 0x000fea0003800000 */
.L_x_152:
[----:B-1---5:R-:W-:Y:S01]  /*52c0*/  HADD2.F32 R8, -RZ, R172.H0_H0 ;  /* 0x200000acff087230 */ /* 0x022fe20000004100 */
[----:B------:R-:W-:Y:S01]  /*52d0*/  ISETP.GT.AND P0, PT, R3, 0x80, PT ;  /* 0x000000800300780c */ /* 0x000fe20003f04270 */
[----:B------:R-:W-:-:S03]  /*52e0*/  IMAD R90, R91, R14, RZ ;  /* 0x0000000e5b5a7224 */ /* 0x000fc600078e02ff */
[----:B0-2---:R-:W-:Y:S01]  /*52f0*/  FMUL R88, R8, R155 ;  /* 0x0000009b08587220 */ /* 0x005fe20000400000 */
[C---:B------:R-:W-:Y:S01]  /*5300*/  IMAD R97, R153.reuse, R15, R90 ;  /* 0x0000000f99617224 */ /* 0x040fe200078e025a */
[----:B------:R-:W-:Y:S01]  /*5310*/  ISETP.GT.AND P3, PT, R0, RZ, P0 ;  /* 0x000000ff0000720c */ /* 0x000fe20000764270 */
[----:B------:R-:W-:-:S04]  /*5320*/  IMAD.WIDE.U32 R8, R153, R14, R156 ;  /* 0x0000000e99087225 */ /* 0x000fc800078e009c */
[----:B------:R-:W-:Y:S01]  /*5330*/  FFMA R151, R151, R154, R88 ;  /* 0x0000009a97977223 */ /* 0x000fe20000000058 */
[----:B------:R-:W-:Y:S01]  /*5340*/  IMAD.IADD R9, R9, 0x1, R97 ;  /* 0x0000000109097824 */ /* 0x000fe200078e0261 */
[----:B------:R-:W-:-:S03]  /*5350*/  LEA R88, P2, R8, R10, 0x1 ;  /* 0x0000000a08587211 */ /* 0x000fc600078408ff */
[----:B------:R-:W-:Y:S02]  /*5360*/  F2FP.F16.F32.PACK_AB R151, RZ, R151 ;  /* 0x00000097ff97723e */ /* 0x000fe400000000ff */
[----:B------:R-:W-:-:S03]  /*5370*/  LEA.HI.X R89, R8, R11, R9, 0x1, P2 ;  /* 0x0000000b08597211 */ /* 0x000fc600010f0c09 */
[----:B------:R0:W-:Y:S04]  /*5380*/  @P1 STG.E.U16 desc[UR36][R168.64+0xf2], R151 ;  /* 0x0000f297a8001986 */ /* 0x0001e8000c101524 */
[----:B------:R-:W2:Y:S01]  /*5390*/  @P3 LDG.E.LTC128B.U16 R172, desc[UR36][R88.64] ;  /* 0x0000002458ac3981 */ /* 0x000ea2000c1e1520 */
[----:B------:R-:W-:Y:S01]  /*53a0*/  IMAD.WIDE.U32 R8, R153, R14, R6 ;  /* 0x0000000e99087225 */ /* 0x000fe200078e0006 */
[----:B------:R-:W-:Y:S01]  /*53b0*/  SHF.L.U64.HI R95, R4, 0x8, R5 ;  /* 0x00000008045f7819 */ /* 0x000fe20000010205 */
[----:B------:R-:W-:Y:S01]  /*53c0*/  BSSY B1, `(.L_x_154) ;  /* 0x0000011000017945 */ /* 0x000fe20003800000 */
[----:B------:R-:W-:Y:S01]  /*53d0*/  ISETP.GT.AND P2, PT, R0, 0x1, P0 ;  /* 0x000000010000780c */ /* 0x000fe20000744270 */
[----:B------:R-:W-:Y:S01]  /*53e0*/  IMAD.SHL.U32 R93, R4, 0x100, RZ ;  /* 0x00000100045d7824 */ /* 0x000fe200078e00ff */
[----:B------:R-:W-:Y:S01]  /*53f0*/  IADD3 R9, R97, R9, RZ ;  /* 0x0000000961097210 */ /* 0x000fe20007ffe0ff */
[----:B--2---:R-:W-:-:S05]  /*5400*/  HADD2.F32 R90, -RZ, R172.H0_H0 ;  /* 0x200000acff5a7230 */ /* 0x004fca0000004100 */
[----:B------:R-:W-:Y:S01]  /*5410*/  FMUL R15, R90, R155 ;  /* 0x0000009b5a0f7220 */ /* 0x000fe20000400000 */
[----:B------:R-:W-:Y:S01]  /*5420*/  IMAD.WIDE.U32 R90, R23, R12, R8 ;  /* 0x0000000c175a7225 */ /* 0x000fe200078e0008 */
[----:B------:R-:W-:-:S03]  /*5430*/  IADD3 R8, P1, R93, R158, RZ ;  /* 0x0000009e5d087210 */ /* 0x000fc60007f3e0ff */
[----:B------:R-:W-:Y:S01]  /*5440*/  FFMA R15, R24, R154, R15 ;  /* 0x0000009a180f7223 */ /* 0x000fe2000000000f */
[----:B------:R-:W-:Y:S01]  /*5450*/  IMAD.IADD R5, R13, 0x1, R91 ;  /* 0x000000010d057824 */ /* 0x000fe200078e025b */
[C---:B------:R-:W-:Y:S01]  /*5460*/  LEA R4, P4, R90.reuse, R10, 0x1 ;  /* 0x0000000a5a047211 */ /* 0x040fe200078808ff */
[----:B------:R-:W-:Y:S02]  /*5470*/  IMAD.X R9, R95, 0x1, R159, P1 ;  /* 0x000000015f097824 */ /* 0x000fe400008e069f */
[----:B------:R-:W-:Y:S02]  /*5480*/  F2FP.F16.F32.PACK_AB R15, RZ, R15 ;  /* 0x0000000fff0f723e */ /* 0x000fe400000000ff */
[----:B------:R-:W-:-:S03]  /*5490*/  LEA.HI.X R5, R90, R11, R5, 0x1, P4 ;  /* 0x0000000b5a057211 */ /* 0x000fc600020f0c05 */
[----:B------:R0:W-:Y:S01]  /*54a0*/  @P3 STG.E.U16 desc[UR36][R8.64], R15 ;  /* 0x0000000f08003986 */ /* 0x0001e2000c101524 */
[----:B------:R-:W-:Y:S05]  /*54b0*/  @!P2 BRA `(.L_x_155) ;  /* 0x000000000004a947 */ /* 0x000fea0003800000 */
[----:B------:R1:W5:Y:S02]  /*54c0*/  LDG.E.LTC128B.U16 R172, desc[UR36][R4.64+0x2] ;  /* 0x0000022404ac7981 */ /* 0x000364000c1e1520 */
.L_x_155:
[----:B------:R-:W-:Y:S05]  /*54d0*/  BSYNC B1 ;  /* 0x0000000000017941 */ /* 0x000fea0003800000 */
.L_x_154:
[----:B-----5:R-:W-:Y:S01]  /*54e0*/  HADD2.F32 R24, -RZ, R172.H0_H0 ;  /* 0x200000acff187230 */ /* 0x020fe20000004100 */
[----:B------:R-:W-:Y:S01]  /*54f0*/  ISETP.GT.AND P1, PT, R3, 0x88, PT ;  /* 0x000000880300780c */ /* 0x000fe20003f24270 */
[----:B0-----:R-:W-:Y:S01]  /*5500*/  IMAD.WIDE.U32 R14, R153, R14, R162 ;  /* 0x0000000e990e7225 */ /* 0x001fe200078e00a2 */
[----:B------:R-:W-:Y:S03]  /*5510*/  BSSY B1, `(.L_x_156) ;  /* 0x000000e000017945 */ /* 0x000fe60003800000 */
[----:B------:R-:W-:Y:S01]  /*5520*/  FMUL R24, R24, R155 ;  /* 0x0000009b18187220 */ /* 0x000fe20000400000 */
[----:B------:R-:W-:Y:S01]  /*5530*/  ISETP.GT.AND P3, PT, R0, RZ, P1 ;  /* 0x000000ff0000720c */ /* 0x000fe20000f64270 */
[----:B------:R-:W-:Y:S01]  /*5540*/  IMAD.IADD R97, R97, 0x1, R15 ;  /* 0x0000000161617824 */ /* 0x000fe200078e020f */
[----:B------:R-:W-:Y:S01]  /*5550*/  IADD3 R21, P5, R20, R14, RZ ;  /* 0x0000000e14157210 */ /* 0x000fe20007fbe0ff */
[----:B------:R-:W-:Y:S01]  /*5560*/  FFMA R24, R25, R154, R24 ;  /* 0x0000009a19187223 */ /* 0x000fe20000000018 */
[----:B------:R-:W-:-:S03]  /*5570*/  IADD3 R20, P4, R6, R14, RZ ;  /* 0x0000000e06147210 */ /* 0x000fc60007f9e0ff */
[----:B------:R-:W-:Y:S01]  /*5580*/  IMAD.X R156, R97, 0x1, R157, P5 ;  /* 0x00000001619c7824 */ /* 0x000fe200028e069d */
[----:B------:R-:W-:Y:S02]  /*5590*/  F2FP.F16.F32.PACK_AB R24, RZ, R24 ;  /* 0x00000018ff18723e */ /* 0x000fe400000000ff */
[----:B------:R-:W-:-:S03]  /*55a0*/  LEA R14, P5, R21, R10, 0x1 ;  /* 0x0000000a150e7211 */ /* 0x000fc600078a08ff */
[----:B------:R0:W-:Y:S01]  /*55b0*/  @P2 STG.E.U16 desc[UR36][R8.64+0x2], R24 ;  /* 0x0000021808002986 */ /* 0x0001e2000c101524 */
[----:B------:R-:W-:Y:S01]  /*55c0*/  LEA.HI.X R15, R21, R11, R156, 0x1, P5 ;  /* 0x0000000b150f7211 */ /* 0x000fe200028f0c9c */
[----:B------:R-:W-:Y:S08]  /*55d0*/  @!P3 BRA `(.L_x_157) ;  /* 0x000000000004b947 */ /* 0x000ff00003800000 */
[----:B------:R2:W5:Y:S02]  /*55e0*/  LDG.E.LTC128B.U16 R172, desc[UR36][R14.64] ;  /* 0x000000240eac7981 */ /* 0x000564000c1e1520 */
.L_x_157:
[----:B------:R-:W-:Y:S05]  /*55f0*/  BSYNC B1 ;  /* 0x0000000000017941 */ /* 0x000fea0003800000 */
.L_x_156:
[----:B-----5:R-:W-:Y:S01]  /*5600*/  HADD2.F32 R6, -RZ, R172.H0_H0 ;  /* 0x200000acff067230 */ /* 0x020fe20000004100 */
[----:B------:R-:W-:Y:S01]  /*5610*/  ISETP.GT.AND P2, PT, R0, 0x1, P1 ;  /* 0x000000010000780c */ /* 0x000fe20000f44270 */
[----:B------:R-:W-:Y:S01]  /*5620*/  IMAD.X R21, R7, 0x1, R97, P4 ;  /* 0x0000000107157824 */ /* 0x000fe200020e0661 */
[----:B------:R-:W-:Y:S02]  /*5630*/  BSSY B1, `(.L_x_158) ;  /* 0x000000d000017945 */ /* 0x000fe40003800000 */
[----:B------:R-:W-:Y:S01]  /*5640*/  FMUL R3, R6, R155 ;  /* 0x0000009b06037220 */ /* 0x000fe20000400000 */
[----:B------:R-:W-:Y:S01]  /*5650*/  IADD3 R6, P4, R8, R165, RZ ;  /* 0x000000a508067210 */ /* 0x000fe20007f9e0ff */
[----:B--2---:R-:W-:-:S04]  /*5660*/  IMAD.WIDE.U32 R14, R23, R12, R20 ;  /* 0x0000000c170e7225 */ /* 0x004fc800078e0014 */
[----:B------:R-:W-:Y:S01]  /*5670*/  FFMA R3, R26, R154, R3 ;  /* 0x0000009a1a037223 */ /* 0x000fe20000000003 */
[----:B------:R-:W-:Y:S01]  /*5680*/  IMAD.X R7, R9, 0x1, R167, P4 ;  /* 0x0000000109077824 */ /* 0x000fe200020e06a7 */
[----:B------:R-:W-:-:S03]  /*5690*/  IADD3 R13, R13, R15, RZ ;  /* 0x0000000f0d0d7210 */ /* 0x000fc60007ffe0ff */
[----:B------:R-:W-:Y:S02]  /*56a0*/  F2FP.F16.F32.PACK_AB R3, RZ, R3 ;  /* 0x00000003ff03723e */ /* 0x000fe400000000ff */
[----:B------:R-:W-:-:S03]  /*56b0*/  LEA R10, P5, R14, R10, 0x1 ;  /* 0x0000000a0e0a7211 */ /* 0x000fc600078a08ff */
[----:B------:R2:W-:Y:S01]  /*56c0*/  @P3 STG.E.U16 desc[UR36][R6.64], R3 ;  /* 0x0000000306003986 */ /* 0x0005e2000c101524 */
[----:B------:R-:W-:Y:S01]  /*56d0*/  LEA.HI.X R11, R14, R11, R13, 0x1, P5 ;  /* 0x0000000b0e0b7211 */ /* 0x000fe200028f0c0d */
[----:B------:R-:W-:Y:S08]  /*56e0*/  @!P2 BRA `(.L_x_159) ;  /* 0x000000000004a947 */ /* 0x000ff00003800000 */
[----:B------:R0:W5:Y:S02]  /*56f0*/  LDG.E.LTC128B.U16 R172, desc[UR36][R10.64+0x2] ;  /* 0x000002240aac7981 */ /* 0x000164000c1e1520 */
.L_x_159:
[----:B------:R-:W-:Y:S05]  /*5700*/  BSYNC B1 ;  /* 0x0000000000017941 */ /* 0x000fea0003800000 */
.L_x_158:
[----:B-----5:R-:W-:Y:S01]  /*5710*/  HADD2.F32 R12, -RZ, R172.H0_H0 ;  /* 0x200000acff0c7230 */ /* 0x020fe20000004100 */
[----:B------:R-:W-:Y:S01]  /*5720*/  ISETP.GT.AND P3, PT, R0, 0x8, P0 ;  /* 0x000000080000780c */ /* 0x000fe20000764270 */
[----:B------:R-:W-:Y:S03]  /*5730*/  BSSY B1, `(.L_x_160) ;  /* 0x0000007000017945 */ /* 0x000fe60003800000 */
[----:B------:R-:W-:-:S04]  /*5740*/  FMUL R12, R12, R155 ;  /* 0x0000009b0c0c7220 */ /* 0x000fc80000400000 */
[----:B------:R-:W-:-:S05]  /*5750*/  FFMA R12, R27, R154, R12 ;  /* 0x0000009a1b0c7223 */ /* 0x000fca000000000c */
[----:B------:R-:W-:-:S05]  /*5760*/  F2FP.F16.F32.PACK_AB R12, RZ, R12 ;  /* 0x0000000cff0c723e */ /* 0x000fca00000000ff */
[----:B------:R0:W-:Y:S01]  /*5770*/  @P2 STG.E.U16 desc[UR36][R6.64+0x2], R12 ;  /* 0x0000020c06002986 */ /* 0x0001e2000c101524 */
[----:B------:R-:W-:Y:S05]  /*5780*/  @!P3 BRA `(.L_x_161) ;  /* 0x000000000004b947 */ /* 0x000fea0003800000 */
[----:B------:R0:W5:Y:S02]  /*5790*/  LDG.E.LTC128B.U16 R172, desc[UR36][R4.64+0x10] ;  /* 0x0000102404ac7981 */ /* 0x000164000c1e1520 */
.L_x_161:
[----:B------:R-:W-:Y:S05]  /*57a0*/  BSYNC B1 ;  /* 0x0000000000017941 */ /* 0x000fea0003800000 */
.L_x_160:
[----:B0-2--5:R-:W-:Y:S01]  /*57b0*/  HADD2.F32 R6, -RZ, R172.H0_H0 ;  /* 0x200000acff067230 */ /* 0x025fe20000004100 */
[----:B------:R-:W-:Y:S01]  /*57c0*/  ISETP.GT.AND P2, PT, R0, 0x9, P0 ;  /* 0x000000090000780c */ /* 0x000fe20000744270 */
[----:B------:R-:W-:Y:S01]  /*57d0*/  IMAD.MOV.U32 R7, RZ, RZ, R9 ;  /* 0x000000ffff077224 */ /* 0x000fe200078e0009 */
[----:B------:R-:W-:Y:S02]  /*57e0*/  BSSY B1, `(.L_x_162) ;  /* 0x0000008000017945 */ /* 0x000fe40003800000 */
[----:B------:R-:W-:Y:S01]  /*57f0*/  FMUL R3, R6, R155 ;  /* 0x0000009b06037220 */ /* 0x000fe20000400000 */
[----:B------:R-:W-:-:S03]  /*5800*/  IMAD.MOV.U32 R6, RZ, RZ, R8 ;  /* 0x000000ffff067224 */ /* 0x000fc600078e0008 */
[----:B------:R-:W-:-:S05]  /*5810*/  FFMA R3, R28, R154, R3 ;  /* 0x0000009a1c037223 */ /* 0x000fca0000000003 */
[----:B------:R-:W-:-:S05]  /*5820*/  F2FP.F16.F32.PACK_AB R3, RZ, R3 ;  /* 0x00000003ff03723e */ /* 0x000fca00000000ff */
[----:B------:R0:W-:Y:S01]  /*5830*/  @P3 STG.E.U16 desc[UR36][R6.64+0x10], R3 ;  /* 0x0000100306003986 */ /* 0x0001e2000c101524 */
[----:B------:R-:W-:Y:S05]  /*5840*/  @!P2 BRA `(.L_x_163) ;  /* 0x000000000004a947 */ /* 0x000fea0003800000 */
[----:B------:R2:W5:Y:S02]  /*5850*/  LDG.E.LTC128B.U16 R172, desc[UR36][R4.64+0x12] ;  /* 0x0000122404ac7981 */ /* 0x000564000c1e1520 */
.L_x_163:
[----:B------:R-:W-:Y:S05]  /*5860*/  BSYNC B1 ;  /* 0x0000000000017941 */ /* 0x000fea0003800000 */
.L_x_162:
        /* <DEDUP_REMOVED lines=9> */
.L_x_165:
[----:B------:R-:W-:Y:S05]  /*5900*/  BSYNC B1 ;  /* 0x0000000000017941 */ /* 0x000fea0003800000 */
.L_x_164:
[----:B0----5:R-:W-:Y:S01]  /*5910*/  HADD2.F32 R12, -RZ, R172.H0_H0 ;  /* 0x200000acff0c7230 */ /* 0x021fe20000004100 */
[----:B------:R-:W-:Y:S01]  /*5920*/  IADD3 R8, P3, R165, R8, RZ ;  /* 0x00000008a5087210 */ /* 0x000fe20007f7e0ff */
[----:B------:R-:W-:Y:S01]  /*5930*/  BSSY B1, `(.L_x_166) ;  /* 0x0000009000017945 */ /* 0x000fe20003800000 */
[----:B------:R-:W-:Y:S02]  /*5940*/  ISETP.GT.AND P2, PT, R0, 0x9, P1 ;  /* 0x000000090000780c */ /* 0x000fe40000f44270 */
[----:B------:R-:W-:Y:S01]  /*5950*/  FMUL R3, R12, R155 ;  /* 0x0000009b0c037220 */ /* 0x000fe20000400000 */
[----:B------:R-:W-:-:S03]  /*5960*/  IMAD.X R9, R167, 0x1, R9, P3 ;  /* 0x00000001a7097824 */ /* 0x000fc600018e0609 */
[----:B------:R-:W-:-:S05]  /*5970*/  FFMA R3, R30, R154, R3 ;  /* 0x0000009a1e037223 */ /* 0x000fca0000000003 */
[----:B------:R-:W-:-:S05]  /*5980*/  F2FP.F16.F32.PACK_AB R3, RZ, R3 ;  /* 0x00000003ff03723e */ /* 0x000fca00000000ff */
[----:B------:R0:W-:Y:S01]  /*5990*/  @P4 STG.E.U16 desc[UR36][R8.64+0x10], R3 ;  /* 0x0000100308004986 */ /* 0x0001e2000c101524 */
[----:B------:R-:W-:Y:S05]  /*59a0*/  @!P2 BRA `(.L_x_167) ;  /* 0x000000000004a947 */ /* 0x000fea0003800000 */
[----:B------:R0:W5:Y:S02]  /*59b0*/  LDG.E.LTC128B.U16 R172, desc[UR36][R10.64+0x12] ;  /* 0x000012240aac7981 */ /* 0x000164000c1e1520 */
.L_x_167:
[----:B------:R-:W-:Y:S05]  /*59c0*/  BSYNC B1 ;  /* 0x0000000000017941 */ /* 0x000fea0003800000 */
.L_x_166:
[----:B0----5:R-:W-:Y:S01]  /*59d0*/  HADD2.F32 R8, -RZ, R172.H0_H0 ;  /* 0x200000acff087230 */ /* 0x021fe20000004100 */
[----:B------:R-:W-:Y:S01]  /*59e0*/  ISETP.GT.AND P3, PT, R0, 0x10, P0 ;  /* 0x000000100000780c */ /* 0x000fe20000764270 */
[----:B------:R-:W-:Y:S03]  /*59f0*/  BSSY B1, `(.L_x_168) ;  /* 0x0000009000017945 */ /* 0x000fe60003800000 */
[----:B------:R-:W-:-:S04]  /*5a00*/  FMUL R8, R8, R155 ;  /* 0x0000009b08087220 */ /* 0x000fc80000400000 */
[----:B------:R-:W-:Y:S01]  /*5a10*/  FFMA R31, R31, R154, R8 ;  /* 0x0000009a1f1f7223 */ /* 0x000fe20000000008 */
[----:B------:R-:W-:-:S04]  /*5a20*/  IADD3 R8, P4, P5, R165, R158, R93 ;  /* 0x0000009ea5087210 */ /* 0x000fc80007d9e05d */
[----:B------:R-:W-:Y:S02]  /*5a30*/  F2FP.F16.F32.PACK_AB R31, RZ, R31 ;  /* 0x0000001fff1f723e */ /* 0x000fe400000000ff */
[----:B------:R-:W-:-:S05]  /*5a40*/  IADD3.X R9, R167, R159, R95, P4, P5 ;  /* 0x0000009fa7097210 */ /* 0x000fca00027ea45f */
[----:B------:R0:W-:Y:S01]  /*5a50*/  @P2 STG.E.U16 desc[UR36][R8.64+0x12], R31 ;  /* 0x0000121f08002986 */ /* 0x0001e2000c101524 */
[----:B------:R-:W-:Y:S05]  /*5a60*/  @!P3 BRA `(.L_x_169) ;  /* 0x000000000004b947 */ /* 0x000fea0003800000 */
[----:B------:R0:W5:Y:S02]  /*5a70*/  LDG.E.LTC128B.U16 R172, desc[UR36][R4.64+0x20] ;  /* 0x0000202404ac7981 */ /* 0x000164000c1e1520 */
.L_x_169:
[----:B------:R-:W-:Y:S05]  /*5a80*/  BSYNC B1 ;  /* 0x0000000000017941 */ /* 0x000fea0003800000 */
.L_x_168:
        /* <DEDUP_REMOVED lines=9> */
.L_x_171:
[----:B------:R-:W-:Y:S05]  /*5b20*/  BSYNC B1 ;  /* 0x0000000000017941 */ /* 0x000fea0003800000 */
.L_x_170:
        /* <DEDUP_REMOVED lines=9> */
.L_x_173:
[----:B------:R-:W-:Y:S05]  /*5bc0*/  BSYNC B1 ;  /* 0x0000000000017941 */ /* 0x000fea0003800000 */
.L_x_172:
[----:B0----5:R-:W-:Y:S01]  /*5bd0*/  HADD2.F32 R12, -RZ, R172.H0_H0 ;  /* 0x200000acff0c7230 */ /* 0x021fe20000004100 */
        /* <DEDUP_REMOVED lines=8> */
.L_x_175:
[----:B------:R-:W-:Y:S05]  /*5c60*/  BSYNC B1 ;  /* 0x0000000000017941 */ /* 0x000fea0003800000 */
.L_x_174:
        /* <DEDUP_REMOVED lines=9> */
.L_x_177:
[----:B------:R-:W-:Y:S05]  /*5d00*/  BSYNC B1 ;  /* 0x0000000000017941 */ /* 0x000fea0003800000 */
.L_x_176:
        /* <DEDUP_REMOVED lines=9> */
.L_x_179:
[----:B------:R-:W-:Y:S05]  /*5da0*/  BSYNC B1 ;  /* 0x0000000000017941 */ /* 0x000fea0003800000 */
.L_x_178:
        /* <DEDUP_REMOVED lines=9> */
.L_x_181:
[----:B------:R-:W-:Y:S05]  /*5e40*/  BSYNC B1 ;  /* 0x0000000000017941 */ /* 0x000fea0003800000 */
.L_x_180:
        /* <DEDUP_REMOVED lines=9> */
.L_x_183:
[----:B------:R-:W-:Y:S05]  /*5ee0*/  BSYNC B1 ;  /* 0x0000000000017941 */ /* 0x000fea0003800000 */
.L_x_182:
        /* <DEDUP_REMOVED lines=9> */
.L_x_185:
[----:B------:R-:W-:Y:S05]  /*5f80*/  BSYNC B1 ;  /* 0x0000000000017941 */ /* 0x000fea0003800000 */
.L_x_184:
        /* <DEDUP_REMOVED lines=9> */
.L_x_187:
[----:B------:R-:W-:Y:S05]  /*6020*/  BSYNC B1 ;  /* 0x0000000000017941 */ /* 0x000fea0003800000 */
.L_x_186:
        /* <DEDUP_REMOVED lines=9> */
.L_x_189:
[----:B------:R-:W-:Y:S05]  /*60c0*/  BSYNC B1 ;  /* 0x0000000000017941 */ /* 0x000fea0003800000 */
.L_x_188:
        /* <DEDUP_REMOVED lines=9> */
.L_x_191:
[----:B------:R-:W-:Y:S05]  /*6160*/  BSYNC B1 ;  /* 0x0000000000017941 */ /* 0x000fea0003800000 */
.L_x_190:
        /* <DEDUP_REMOVED lines=9> */
.L_x_193:
[----:B------:R-:W-:Y:S05]  /*6200*/  BSYNC B1 ;  /* 0x0000000000017941 */ /* 0x000fea0003800000 */
.L_x_192:
        /* <DEDUP_REMOVED lines=9> */
.L_x_195:
[----:B------:R-:W-:Y:S05]  /*62a0*/  BSYNC B1 ;  /* 0x0000000000017941 */ /* 0x000fea0003800000 */
.L_x_194:
        /* <DEDUP_REMOVED lines=9> */
.L_x_197:
[----:B------:R-:W-:Y:S05]  /*6340*/  BSYNC B1 ;  /* 0x0000000000017941 */ /* 0x000fea0003800000 */
.L_x_196:
        /* <DEDUP_REMOVED lines=9> */
.L_x_199:
[----:B------:R-:W-:Y:S05]  /*63e0*/  BSYNC B1 ;  /* 0x0000000000017941 */ /* 0x000fea0003800000 */
.L_x_198:
        /* <DEDUP_REMOVED lines=9> */
.L_x_201:
[----:B------:R-:W-:Y:S05]  /*6480*/  BSYNC B1 ;  /* 0x0000000000017941 */ /* 0x000fea0003800000 */
.L_x_200:
        /* <DEDUP_REMOVED lines=9> */
.L_x_203:
[----:B------:R-:W-:Y:S05]  /*6520*/  BSYNC B1 ;  /* 0x0000000000017941 */ /* 0x000fea0003800000 */
.L_x_202:
        /* <DEDUP_REMOVED lines=9> */
.L_x_205:
[----:B------:R-:W-:Y:S05]  /*65c0*/  BSYNC B1 ;  /* 0x0000000000017941 */ /* 0x000fea0003800000 */
.L_x_204:
        /* <DEDUP_REMOVED lines=9> */
.L_x_207:
[----:B------:R-:W-:Y:S05]  /*6660*/  BSYNC B1 ;  /* 0x0000000000017941 */ /* 0x000fea0003800000 */
.L_x_206:
        /* <DEDUP_REMOVED lines=9> */
.L_x_209:
[----:B------:R-:W-:Y:S05]  /*6700*/  BSYNC B1 ;  /* 0x0000000000017941 */ /* 0x000fea0003800000 */
.L_x_208:
        /* <DEDUP_REMOVED lines=9> */
.L_x_211:
[----:B------:R-:W-:Y:S05]  /*67a0*/  BSYNC B1 ;  /* 0x0000000000017941 */ /* 0x000fea0003800000 */
.L_x_210:
        /* <DEDUP_REMOVED lines=9> */
.L_x_213:
[----:B------:R-:W-:Y:S05]  /*6840*/  BSYNC B1 ;  /* 0x0000000000017941 */ /* 0x000fea0003800000 */
.L_x_212:
        /* <DEDUP_REMOVED lines=9> */
.L_x_215:
[----:B------:R-:W-:Y:S05]  /*68e0*/  BSYNC B1 ;  /* 0x0000000000017941 */ /* 0x000fea0003800000 */
.L_x_214:
        /* <DEDUP_REMOVED lines=9> */
.L_x_217:
[----:B------:R-:W-:Y:S05]  /*6980*/  BSYNC B1 ;  /* 0x0000000000017941 */ /* 0x000fea0003800000 */
.L_x_216:
        /* <DEDUP_REMOVED lines=9> */
.L_x_219:
[----:B------:R-:W-:Y:S05]  /*6a20*/  BSYNC B1 ;  /* 0x0000000000017941 */ /* 0x000fea0003800000 */
.L_x_218:
        /* <DEDUP_REMOVED lines=9> */
.L_x_221:
[----:B------:R-:W-:Y:S05]  /*6ac0*/  BSYNC B1 ;  /* 0x0000000000017941 */ /* 0x000fea0003800000 */
.L_x_220:
        /* <DEDUP_REMOVED lines=9> */
.L_x_223:
[----:B------:R-:W-:Y:S05]  /*6b60*/  BSYNC B1 ;  /* 0x0000000000017941 */ /* 0x000fea0003800000 */
.L_x_222:
        /* <DEDUP_REMOVED lines=9> */
.L_x_225:
[----:B------:R-:W-:Y:S05]  /*6c00*/  BSYNC B1 ;  /* 0x0000000000017941 */ /* 0x000fea0003800000 */
.L_x_224:
        /* <DEDUP_REMOVED lines=9> */
.L_x_227:
[----:B------:R-:W-:Y:S05]  /*6ca0*/  BSYNC B1 ;  /* 0x0000000000017941 */ /* 0x000fea0003800000 */
.L_x_226:
        /* <DEDUP_REMOVED lines=9> */
.L_x_229:
[----:B------:R-:W-:Y:S05]  /*6d40*/  BSYNC B1 ;  /* 0x0000000000017941 */ /* 0x000fea0003800000 */
.L_x_228:
        /* <DEDUP_REMOVED lines=9> */
.L_x_231:
[----:B------:R-:W-:Y:S05]  /*6de0*/  BSYNC B1 ;  /* 0x0000000000017941 */ /* 0x000fea0003800000 */
.L_x_230:
        /* <DEDUP_REMOVED lines=9> */
.L_x_233:
[----:B------:R-:W-:Y:S05]  /*6e80*/  BSYNC B1 ;  /* 0x0000000000017941 */ /* 0x000fea0003800000 */
.L_x_232:
        /* <DEDUP_REMOVED lines=9> */
.L_x_235:
[----:B------:R-:W-:Y:S05]  /*6f20*/  BSYNC B1 ;  /* 0x0000000000017941 */ /* 0x000fea0003800000 */
.L_x_234:
        /* <DEDUP_REMOVED lines=9> */
.L_x_237:
[----:B------:R-:W-:Y:S05]  /*6fc0*/  BSYNC B1 ;  /* 0x0000000000017941 */ /* 0x000fea0003800000 */
.L_x_236:
        /* <DEDUP_REMOVED lines=9> */
.L_x_239:
[----:B------:R-:W-:Y:S05]  /*7060*/  BSYNC B1 ;  /* 0x0000000000017941 */ /* 0x000fea0003800000 */
.L_x_238:
        /* <DEDUP_REMOVED lines=9> */
.L_x_241:
[----:B------:R-:W-:Y:S05]  /*7100*/  BSYNC B1 ;  /* 0x0000000000017941 */ /* 0x000fea0003800000 */
.L_x_240:
        /* <DEDUP_REMOVED lines=9> */
.L_x_243:
[----:B------:R-:W-:Y:S05]  /*71a0*/  BSYNC B1 ;  /* 0x0000000000017941 */ /* 0x000fea0003800000 */
.L_x_242:
        /* <DEDUP_REMOVED lines=9> */
.L_x_245:
[----:B------:R-:W-:Y:S05]  /*7240*/  BSYNC B1 ;  /* 0x0000000000017941 */ /* 0x000fea0003800000 */
.L_x_244:
        /* <DEDUP_REMOVED lines=9> */
.L_x_247:
[----:B------:R-:W-:Y:S05]  /*72e0*/  BSYNC B1 ;  /* 0x0000000000017941 */ /* 0x000fea0003800000 */
.L_x_246:
        /* <DEDUP_REMOVED lines=9> */
.L_x_249:
[----:B------:R-:W-:Y:S05]  /*7380*/  BSYNC B1 ;  /* 0x0000000000017941 */ /* 0x000fea0003800000 */
.L_x_248:
        /* <DEDUP_REMOVED lines=9> */
.L_x_251:
[----:B------:R-:W-:Y:S05]  /*7420*/  BSYNC B1 ;  /* 0x0000000000017941 */ /* 0x000fea0003800000 */
.L_x_250:
        /* <DEDUP_REMOVED lines=9> */
.L_x_253:
[----:B------:R-:W-:Y:S05]  /*74c0*/  BSYNC B1 ;  /* 0x0000000000017941 */ /* 0x000fea0003800000 */
.L_x_252:
        /* <DEDUP_REMOVED lines=9> */
.L_x_255:
[----:B------:R-:W-:Y:S05]  /*7560*/  BSYNC B1 ;  /* 0x0000000000017941 */ /* 0x000fea0003800000 */
.L_x_254:
        /* <DEDUP_REMOVED lines=9> */
.L_x_257:
[----:B------:R-:W-:Y:S05]  /*7600*/  BSYNC B1 ;  /* 0x0000000000017941 */ /* 0x000fea0003800000 */
.L_x_256:
        /* <DEDUP_REMOVED lines=9> */
.L_x_259:
[----:B------:R-:W-:Y:S05]  /*76a0*/  BSYNC B1 ;  /* 0x0000000000017941 */ /* 0x000fea0003800000 */
.L_x_258:
        /* <DEDUP_REMOVED lines=9> */
.L_x_261:
[----:B------:R-:W-:Y:S05]  /*7740*/  BSYNC B1 ;  /* 0x0000000000017941 */ /* 0x000fea0003800000 */
.L_x_260:
        /* <DEDUP_REMOVED lines=9> */
.L_x_263:
[----:B------:R-:W-:Y:S05]  /*77e0*/  BSYNC B1 ;  /* 0x0000000000017941 */ /* 0x000fea0003800000 */
.L_x_262:
        /* <DEDUP_REMOVED lines=9> */
.L_x_265:
[----:B------:R-:W-:Y:S05]  /*7880*/  BSYNC B1 ;  /* 0x0000000000017941 */ /* 0x000fea0003800000 */
.L_x_264:
        /* <DEDUP_REMOVED lines=9> */
.L_x_267:
[----:B------:R-:W-:Y:S05]  /*7920*/  BSYNC B1 ;  /* 0x0000000000017941 */ /* 0x000fea0003800000 */
.L_x_266:
        /* <DEDUP_REMOVED lines=9> */
.L_x_269:
[----:B------:R-:W-:Y:S05]  /*79c0*/  BSYNC B1 ;  /* 0x0000000000017941 */ /* 0x000fea0003800000 */
.L_x_268:
        /* <DEDUP_REMOVED lines=9> */
.L_x_271:
[----:B------:R-:W-:Y:S05]  /*7a60*/  BSYNC B1 ;  /* 0x0000000000017941 */ /* 0x000fea0003800000 */
.L_x_270:
        /* <DEDUP_REMOVED lines=9> */
.L_x_273:
[----:B------:R-:W-:Y:S05]  /*7b00*/  BSYNC B1 ;  /* 0x0000000000017941 */ /* 0x000fea0003800000 */
.L_x_272:
        /* <DEDUP_REMOVED lines=9> */
.L_x_275:
[----:B------:R-:W-:Y:S05]  /*7ba0*/  BSYNC B1 ;  /* 0x0000000000017941 */ /* 0x000fea0003800000 */
.L_x_274:
[----:B012--5:R-:W-:Y:S01]  /*7bb0*/  HADD2.F32 R4, -RZ, R172.H0_H0 ;  /* 0x200000acff047230 */ /* 0x027fe20000004100 */
        /* <DEDUP_REMOVED lines=8> */
.L_x_277:
[----:B------:R-:W-:Y:S05]  /*7c40*/  BSYNC B1 ;  /* 0x0000000000017941 */ /* 0x000fea0003800000 */
.L_x_276:
[----:B0----5:R-:W-:Y:S01]  /*7c50*/  HADD2.F32 R4, -RZ, R172.H0_H0 ;  /* 0x200000acff047230 */ /* 0x021fe20000004100 */
[----:B------:R-:W-:Y:S01]  /*7c60*/  ISETP.GT.AND P1, PT, R0, 0x79, P1 ;  /* 0x000000790000780c */ /* 0x000fe20000f24270 */
[----:B------:R-:W-:Y:S01]  /*7c70*/  @P2 IMAD.MOV.U32 R5, RZ, RZ, R9 ;  /* 0x000000ffff052224 */ /* 0x000fe200078e0009 */
[----:B------:R-:W-:Y:S02]  /*7c80*/  BSSY B1, `(.L_x_278) ;  /* 0x0000008000017945 */ /* 0x000fe40003800000 */
[----:B------:R-:W-:Y:S01]  /*7c90*/  FMUL R3, R4, R155 ;  /* 0x0000009b04037220 */ /* 0x000fe20000400000 */
[----:B------:R-:W-:-:S03]  /*7ca0*/  @P2 IMAD.MOV.U32 R4, RZ, RZ, R8 ;  /* 0x000000ffff042224 */ /* 0x000fc600078e0008 */
[----:B------:R-:W-:-:S05]  /*7cb0*/  FFMA R3, R86, R154, R3 ;  /* 0x0000009a56037223 */ /* 0x000fca0000000003 */
[----:B------:R-:W-:-:S05]  /*7cc0*/  F2FP.F16.F32.PACK_AB R3, RZ, R3 ;  /* 0x00000003ff03723e */ /* 0x000fca00000000ff */
[----:B------:R0:W-:Y:S01]  /*7cd0*/  @P2 STG.E.U16 desc[UR36][R4.64+0xf0], R3 ;  /* 0x0000f00304002986 */ /* 0x0001e2000c101524 */
[----:B------:R-:W-:Y:S05]  /*7ce0*/  @!P1 BRA `(.L_x_279) ;  /* 0x0000000000049947 */ /* 0x000fea0003800000 */
[----:B------:R2:W5:Y:S02]  /*7cf0*/  LDG.E.LTC128B.U16 R172, desc[UR36][R10.64+0xf2] ;  /* 0x0000f2240aac7981 */ /* 0x000564000c1e1520 */
.L_x_279:
[----:B------:R-:W-:Y:S05]  /*7d00*/  BSYNC B1 ;  /* 0x0000000000017941 */ /* 0x000fea0003800000 */
.L_x_278:
[----:B------:R-:W-:Y:S05]  /*7d10*/  @!P1 BRA `(.L_x_280) ;  /* 0x00000024004c9947 */ /* 0x000fea0003800000 */
[----:B-----5:R-:W-:-:S05]  /*7d20*/  HADD2.F32 R172, -RZ, R172.H0_H0 ;  /* 0x200000acffac7230 */ /* 0x020fca0000004100 */
[----:B------:R-:W-:-:S04]  /*7d30*/  FMUL R172, R172, R155 ;  /* 0x0000009bacac7220 */ /* 0x000fc80000400000 */
[----:B------:R-:W-:-:S05]  /*7d40*/  FFMA R172, R87, R154, R172 ;  /* 0x0000009a57ac7223 */ /* 0x000fca00000000ac */
[----:B------:R-:W-:-:S05]  /*7d50*/  F2FP.F16.F32.PACK_AB R172, RZ, R172 ;  /* 0x000000acffac723e */ /* 0x000fca00000000ff */
[----:B------:R0:W-:Y:S01]  /*7d60*/  STG.E.U16 desc[UR36][R8.64+0xf2], R172 ;  /* 0x0000f2ac08007986 */ /* 0x0001e2000c101524 */
[----:B------:R-:W-:Y:S05]  /*7d70*/  BRA `(.L_x_280) ;  /* 0x0000002400347947 */ /* 0x000fea0003800000 */
.L_x_29:
[----:B------:R-:W-:Y:S01]  /*7d80*/  ULDC.64 UR4, c[0x0][0x5c0] ;  /* 0x0001700000047ab9 */ /* 0x000fe20000000a00 */
[-C--:B------:R-:W-:Y:S01]  /*7d90*/  FMUL R88, R88, R154.reuse ;  /* 0x0000009a58587220 */ /* 0x080fe20000400000 */
[----:B------:R-:W-:Y:S01]  /*7da0*/  LEA R8, P0, R166, UR4, 0x1 ;  /* 0x00000004a6087c11 */ /* 0x000fe2000f8008ff */
[-C--:B------:R-:W-:Y:S01]  /*7db0*/  FMUL R89, R89, R154.reuse ;  /* 0x0000009a59597220 */ /* 0x080fe20000400000 */
[----:B------:R-:W-:Y:S01]  /*7dc0*/  ISETP.GT.AND P2, PT, R0, 0x1, P3 ;  /* 0x000000010000780c */ /* 0x000fe20001f44270 */
[-C--:B------:R-:W-:Y:S01]  /*7dd0*/  FMUL R90, R90, R154.reuse ;  /* 0x0000009a5a5a7220 */ /* 0x080fe20000400000 */
[----:B------:R-:W-:Y:S01]  /*7de0*/  LEA.HI.X R9, R166, UR5, R169, 0x1, P0 ;  /* 0x00000005a6097c11 */ /* 0x000fe200080f0ca9 */
[-C--:B------:R-:W-:Y:S01]  /*7df0*/  FMUL R91, R91, R154.reuse ;  /* 0x0000009a5b5b7220 */ /* 0x080fe20000400000 */
[----:B------:R-:W-:Y:S01]  /*7e00*/  ISETP.GT.AND P0, PT, R3, 0x8, PT ;  /* 0x000000080300780c */ /* 0x000fe20003f04270 */
[----:B------:R-:W-:Y:S01]  /*7e10*/  FMUL R92, R92, R154 ;  /* 0x0000009a5c5c7220 */ /* 0x000fe20000400000 */
[----:B------:R-:W-:Y:S01]  /*7e20*/  F2FP.F16.F32.PACK_AB R88, RZ, R88 ;  /* 0x00000058ff58723e */ /* 0x000fe200000000ff */
[-C--:B------:R-:W-:Y:S01]  /*7e30*/  FMUL R93, R93, R154.reuse ;  /* 0x0000009a5d5d7220 */ /* 0x080fe20000400000 */
[----:B------:R-:W-:Y:S01]  /*7e40*/  SHF.L.U32 R7, R4, 0x4, RZ ;  /* 0x0000000404077819 */ /* 0x000fe200000006ff */
[-C--:B------:R-:W-:Y:S01]  /*7e50*/  FMUL R94, R94, R154.reuse ;  /* 0x0000009a5e5e7220 */ /* 0x080fe20000400000 */
[----:B------:R-:W-:Y:S01]  /*7e60*/  ISETP.GT.AND P4, PT, R0, RZ, P0 ;  /* 0x000000ff0000720c */ /* 0x000fe20000784270 */
[----:B------:R-:W-:Y:S01]  /*7e70*/  @P1 STG.E.U16 desc[UR36][R8.64], R88 ;  /* 0x0000005808001986 */ /* 0x000fe2000c101524 */
[----:B------:R-:W-:Y:S01]  /*7e80*/  SHF.L.U64.HI R6, R4, 0x4, R5 ;  /* 0x0000000404067819 */ /* 0x000fe20000010205 */
[----:B------:R-:W-:Y:S01]  /*7e90*/  FMUL R95, R95, R154 ;  /* 0x0000009a5f5f7220 */ /* 0x000fe20000400000 */
[----:B------:R-:W-:Y:S01]  /*7ea0*/  IADD3 R10, P5, R7, R8, RZ ;  /* 0x00000008070a7210 */ /* 0x000fe20007fbe0ff */
[-C--:B------:R-:W-:Y:S01]  /*7eb0*/  FMUL R96, R96, R154.reuse ;  /* 0x0000009a60607220 */ /* 0x080fe20000400000 */
[----:B------:R-:W-:Y:S01]  /*7ec0*/  ISETP.GT.AND P1, PT, R0, 0x1, P0 ;  /* 0x000000010000780c */ /* 0x000fe20000724270 */
[----:B------:R-:W-:Y:S01]  /*7ed0*/  FMUL R97, R97, R154 ;  /* 0x0000009a61617220 */ /* 0x000fe20000400000 */
[----:B------:R-:W-:Y:S01]  /*7ee0*/  F2FP.F16.F32.PACK_AB R89, RZ, R89 ;  /* 0x00000059ff59723e */ /* 0x000fe200000000ff */
[----:B------:R-:W-:Y:S01]  /*7ef0*/  IMAD.X R11, R6, 0x1, R9, P5 ;  /* 0x00000001060b7824 */ /* 0x000fe200028e0609 */
[----:B------:R-:W-:Y:S01]  /*7f00*/  F2FP.F16.F32.PACK_AB R90, RZ, R90 ;  /* 0x0000005aff5a723e */ /* 0x000fe200000000ff */
[-C--:B------:R-:W-:Y:S01]  /*7f10*/  FMUL R98, R98, R154.reuse ;  /* 0x0000009a62627220 */ /* 0x080fe20000400000 */
[----:B------:R-:W-:Y:S01]  /*7f20*/  F2FP.F16.F32.PACK_AB R91, RZ, R91 ;  /* 0x0000005bff5b723e */ /* 0x000fe200000000ff */
[----:B------:R-:W-:Y:S01]  /*7f30*/  @P2 STG.E.U16 desc[UR36][R8.64+0x2], R89 ;  /* 0x0000025908002986 */ /* 0x000fe2000c101524 */
[C---:B------:R-:W-:Y:S01]  /*7f40*/  ISETP.GT.AND P5, PT, R0.reuse, 0x9, P3 ;  /* 0x000000090000780c */ /* 0x040fe20001fa4270 */
[-C--:B------:R-:W-:Y:S01]  /*7f50*/  FMUL R99, R99, R154.reuse ;  /* 0x0000009a63637220 */ /* 0x080fe20000400000 */
[C---:B------:R-:W-:Y:S01]  /*7f60*/  ISETP.GT.AND P2, PT, R0.reuse, 0x8, P0 ;  /* 0x000000080000780c */ /* 0x040fe20000744270 */
[----:B------:R-:W-:Y:S01]  /*7f70*/  @P4 STG.E.U16 desc[UR36][R10.64], R90 ;  /* 0x0000005a0a004986 */ /* 0x000fe2000c101524 */
[----:B------:R-:W-:Y:S01]  /*7f80*/  ISETP.GT.AND P4, PT, R0, 0x8, P3 ;  /* 0x000000080000780c */ /* 0x000fe20001f84270 */
[----:B------:R-:W-:Y:S01]  /*7f90*/  FMUL R100, R100, R154 ;  /* 0x0000009a64647220 */ /* 0x000fe20000400000 */
[----:B------:R-:W-:Y:S01]  /*7fa0*/  F2FP.F16.F32.PACK_AB R92, RZ, R92 ;  /* 0x0000005cff5c723e */ /* 0x000fe200000000ff */
[----:B------:R-:W-:Y:S01]  /*7fb0*/  @P1 STG.E.U16 desc[UR36][R10.64+0x2], R91 ;  /* 0x0000025b0a001986 */ /* 0x000fe2000c101524 */
[----:B------:R-:W-:Y:S01]  /*7fc0*/  ISETP.GT.AND P1, PT, R0, 0x9, P0 ;  /* 0x000000090000780c */ /* 0x000fe20000724270 */
[-C--:B------:R-:W-:Y:S01]  /*7fd0*/  FMUL R101, R101, R154.reuse ;  /* 0x0000009a65657220 */ /* 0x080fe20000400000 */
[----:B------:R-:W-:Y:S01]  /*7fe0*/  F2FP.F16.F32.PACK_AB R93, RZ, R93 ;  /* 0x0000005dff5d723e */ /* 0x000fe200000000ff */
[----:B------:R-:W-:Y:S01]  /*7ff0*/  FMUL R102, R102, R154 ;  /* 0x0000009a66667220 */ /* 0x000fe20000400000 */
[----:B------:R-:W-:Y:S01]  /*8000*/  F2FP.F16.F32.PACK_AB R94, RZ, R94 ;  /* 0x0000005eff5e723e */ /* 0x000fe200000000ff */
[-C--:B------:R-:W-:Y:S01]  /*8010*/  FMUL R103, R103, R154.reuse ;  /* 0x0000009a67677220 */ /* 0x080fe20000400000 */
[----:B------:R-:W-:Y:S01]  /*8020*/  F2FP.F16.F32.PACK_AB R95, RZ, R95 ;  /* 0x0000005fff5f723e */ /* 0x000fe200000000ff */
[----:B------:R-:W-:Y:S01]  /*8030*/  FMUL R104, R104, R154 ;  /* 0x0000009a68687220 */ /* 0x000fe20000400000 */
[----:B------:R-:W-:Y:S01]  /*8040*/  F2FP.F16.F32.PACK_AB R96, RZ, R96 ;  /* 0x00000060ff60723e */ /* 0x000fe200000000ff */
[----:B------:R-:W-:Y:S01]  /*8050*/  @P4 STG.E.U16 desc[UR36][R8.64+0x10], R92 ;  /* 0x0000105c08004986 */ /* 0x000fe2000c101524 */
[C---:B------:R-:W-:Y:S01]  /*8060*/  ISETP.GT.AND P4, PT, R0.reuse, 0x10, P3 ;  /* 0x000000100000780c */ /* 0x040fe20001f84270 */
[-C--:B------:R-:W-:Y:S01]  /*8070*/  FMUL R105, R105, R154.reuse ;  /* 0x0000009a69697220 */ /* 0x080fe20000400000 */
[----:B------:R-:W-:Y:S01]  /*8080*/  F2FP.F16.F32.PACK_AB R97, RZ, R97 ;  /* 0x00000061ff61723e */ /* 0x000fe200000000ff */
[----:B------:R-:W-:Y:S01]  /*8090*/  @P5 STG.E.U16 desc[UR36][R8.64+0x12], R93 ;  /* 0x0000125d08005986 */ /* 0x000fe2000c101524 */
[----:B------:R-:W-:Y:S01]  /*80a0*/  ISETP.GT.AND P5, PT, R0, 0x11, P0 ;  /* 0x000000110000780c */ /* 0x000fe200007a4270 */
        /* <DEDUP_REMOVED lines=74> */
[-C--:B------:R-:W-:Y:S01]  /*8550*/  FMUL R127, R127, R154.reuse ;  /* 0x0000009a7f7f7220 */ /* 0x080fe20000400000 */
[----:B------:R-:W-:Y:S01]  /*8560*/  F2FP.F16.F32.PACK_AB R119, RZ, R119 ;  /* 0x00000077ff77723e */ /* 0x000fe200000000ff */
[----:B------:R-:W-:Y:S01]  /*8570*/  FMUL R128, R128, R154 ;  /* 0x0000009a80807220 */ /* 0x000fe20000400000 */
[----:B------:R-:W-:Y:S01]  /*8580*/  F2FP.F16.F32.PACK_AB R120, RZ, R120 ;  /* 0x00000078ff78723e */ /* 0x000fe200000000ff */
        /* <DEDUP_REMOVED lines=60> */
[----:B------:R-:W-:Y:S01]  /*8950*/  FMUL R145, R145, R154 ;  /* 0x0000009a91917220 */ /* 0x000fe20000400000 */
[----:B------:R-:W-:Y:S01]  /*8960*/  F2FP.F16.F32.PACK_AB R137, RZ, R137 ;  /* 0x00000089ff89723e */ /* 0x000fe200000000ff */
[----:B------:R-:W-:Y:S01]  /*8970*/  IMAD.SHL.U32 R21, R4, 0x100, RZ ;  /* 0x0000010004157824 */ /* 0x000fe200078e00ff */
[----:B------:R-:W-:Y:S01]  /*8980*/  F2FP.F16.F32.PACK_AB R138, RZ, R138 ;  /* 0x0000008aff8a723e */ /* 0x000fe200000000ff */
[-C--:B------:R-:W-:Y:S01]  /*8990*/  FMUL R146, R146, R154.reuse ;  /* 0x0000009a92927220 */ /* 0x080fe20000400000 */
[----:B------:R-:W-:Y:S01]  /*89a0*/  F2FP.F16.F32.PACK_AB R139, RZ, R139 ;  /* 0x0000008bff8b723e */ /* 0x000fe200000000ff */
[----:B------:R-:W-:Y:S01]  /*89b0*/  FMUL R147, R147, R154 ;  /* 0x0000009a93937220 */ /* 0x000fe20000400000 */
[----:B------:R-:W-:Y:S01]  /*89c0*/  F2FP.F16.F32.PACK_AB R140, RZ, R140 ;  /* 0x0000008cff8c723e */ /* 0x000fe200000000ff */
[----:B------:R-:W-:Y:S01]  /*89d0*/  @P1 STG.E.U16 desc[UR36][R8.64+0x90], R124 ;  /* 0x0000907c08001986 */ /* 0x000fe2000c101524 */
[----:B------:R-:W-:Y:S01]  /*89e0*/  ISETP.GT.AND P1, PT, R0, 0x50, P3 ;  /* 0x000000500000780c */ /* 0x000fe20001f24270 */
[-C--:B------:R-:W-:Y:S01]  /*89f0*/  FMUL R148, R148, R154.reuse ;  /* 0x0000009a94947220 */ /* 0x080fe20000400000 */
[----:B------:R-:W-:Y:S01]  /*8a00*/  F2FP.F16.F32.PACK_AB R141, RZ, R141 ;  /* 0x0000008dff8d723e */ /* 0x000fe200000000ff */
[----:B------:R-:W-:Y:S01]  /*8a10*/  @P2 STG.E.U16 desc[UR36][R8.64+0x92], R125 ;  /* 0x0000927d08002986 */ /* 0x000fe2000c101524 */
[C---:B------:R-:W-:Y:S01]  /*8a20*/  ISETP.GT.AND P2, PT, R0.reuse, 0x51, P3 ;  /* 0x000000510000780c */ /* 0x040fe20001f44270 */
        /* <DEDUP_REMOVED lines=13> */
[----:B------:R-:W-:Y:S01]  /*8b00*/  SHF.L.U64.HI R15, R4, 0x8, R5 ;  /* 0x00000008040f7819 */ /* 0x000fe20000010205 */
[----:B------:R-:W-:Y:S01]  /*8b10*/  @P2 STG.E.U16 desc[UR36][R8.64+0xa2], R129 ;  /* 0x0000a28108002986 */ /* 0x000fe2000c101524 */
[----:B------:R-:W-:Y:S01]  /*8b20*/  ISETP.GT.AND P2, PT, R0, 0x59, P3 ;  /* 0x000000590000780c */ /* 0x000fe20001f44270 */
        /* <DEDUP_REMOVED lines=58> */
[----:B------:R-:W-:Y:S01]  /*8ed0*/  @P2 STG.E.U16 desc[UR36][R10.64+0xd0], R142 ;  /* 0x0000d08e0a002986 */ /* 0x000fe2000c101524 */
[----:B------:R-:W-:Y:S01]  /*8ee0*/  F2FP.F16.F32.PACK_AB R34, RZ, R34 ;  /* 0x00000022ff22723e */ /* 0x000fe200000000ff */
[-C--:B------:R-:W-:Y:S01]  /*8ef0*/  FMUL R42, R42, R154.reuse ;  /* 0x0000009a2a2a7220 */ /* 0x080fe20000400000 */
[----:B------:R-:W-:Y:S01]  /*8f00*/  F2FP.F16.F32.PACK_AB R35, RZ, R35 ;  /* 0x00000023ff23723e */ /* 0x000fe200000000ff */
[----:B------:R-:W-:Y:S01]  /*8f10*/  FMUL R43, R43, R154 ;  /* 0x0000009a2b2b7220 */ /* 0x000fe20000400000 */
[----:B------:R-:W-:Y:S01]  /*8f20*/  F2FP.F16.F32.PACK_AB R36, RZ, R36 ;  /* 0x00000024ff24723e */ /* 0x000fe200000000ff */
[----:B------:R-:W-:Y:S01]  /*8f30*/  @P4 STG.E.U16 desc[UR36][R10.64+0xd2], R143 ;  /* 0x0000d28f0a004986 */ /* 0x000fe2000c101524 */
[----:B------:R-:W-:Y:S01]  /*8f40*/  ISETP.GT.AND P4, PT, R0, 0x71, P0 ;  /* 0x000000710000780c */ /* 0x000fe20000784270 */
[----:B------:R-:W-:Y:S01]  /*8f50*/  FMUL R44, R44, R154 ;  /* 0x0000009a2c2c7220 */ /* 0x000fe20000400000 */
[----:B------:R-:W-:Y:S01]  /*8f60*/  F2FP.F16.F32.PACK_AB R37, RZ, R37 ;  /* 0x00000025ff25723e */ /* 0x000fe200000000ff */
[----:B------:R-:W-:Y:S01]  /*8f70*/  @P5 STG.E.U16 desc[UR36][R8.64+0xe0], R144 ;  /* 0x0000e09008005986 */ /* 0x000fe2000c101524 */
[----:B------:R-:W-:Y:S01]  /*8f80*/  ISETP.GT.AND P5, PT, R0, 0x70, P0 ;  /* 0x000000700000780c */ /* 0x000fe200007a4270 */
[----:B------:R-:W-:Y:S01]  /*8f90*/  @P1 IMAD.MOV.U32 R4, RZ, RZ, R8 ;  /* 0x000000ffff041224 */ /* 0x000fe200078e0008 */
[----:B------:R-:W-:Y:S01]  /*8fa0*/  F2FP.F16.F32.PACK_AB R38, RZ, R38 ;  /* 0x00000026ff26723e */ /* 0x000fe200000000ff */
[----:B------:R-:W-:Y:S01]  /*8fb0*/  @P1 IMAD.MOV.U32 R5, RZ, RZ, R9 ;  /* 0x000000ffff051224 */ /* 0x000fe200078e0009 */
[----:B------:R-:W-:Y:S01]  /*8fc0*/  F2FP.F16.F32.PACK_AB R39, RZ, R39 ;  /* 0x00000027ff27723e */ /* 0x000fe200000000ff */
[----:B------:R-:W-:Y:S01]  /*8fd0*/  FMUL R45, R45, R154 ;  /* 0x0000009a2d2d7220 */ /* 0x000fe20000400000 */
[----:B------:R-:W-:Y:S01]  /*8fe0*/  F2FP.F16.F32.PACK_AB R40, RZ, R40 ;  /* 0x00000028ff28723e */ /* 0x000fe200000000ff */
[----:B------:R-:W-:Y:S01]  /*8ff0*/  FMUL R46, R46, R154 ;  /* 0x0000009a2e2e7220 */ /* 0x000fe20000400000 */
[----:B------:R0:W-:Y:S01]  /*9000*/  @P1 STG.E.U16 desc[UR36][R4.64+0xe2], R145 ;  /* 0x0000e29104001986 */ /* 0x0001e2000c101524 */
[----:B------:R-:W-:Y:S01]  /*9010*/  IADD3 R12, P1, P2, R7, R8, R21 ;  /* 0x00000008070c7210 */ /* 0x000fe20007a3e015 */
[-C--:B------:R-:W-:Y:S01]  /*9020*/  FMUL R47, R47, R154.reuse ;  /* 0x0000009a2f2f7220 */ /* 0x080fe20000400000 */
[----:B------:R-:W-:Y:S01]  /*9030*/  F2FP.F16.F32.PACK_AB R41, RZ, R41 ;  /* 0x00000029ff29723e */ /* 0x000fe200000000ff */
[-C--:B------:R-:W-:Y:S01]  /*9040*/  FMUL R48, R48, R154.reuse ;  /* 0x0000009a30307220 */ /* 0x080fe20000400000 */
[----:B------:R-:W-:Y:S01]  /*9050*/  IADD3.X R13, R6, R9, R15, P1, P2 ;  /* 0x00000009060d7210 */ /* 0x000fe20000fe440f */
[-C--:B------:R-:W-:Y:S01]  /*9060*/  FMUL R49, R49, R154.reuse ;  /* 0x0000009a31317220 */ /* 0x080fe20000400000 */
[C---:B------:R-:W-:Y:S01]  /*9070*/  ISETP.GT.AND P1, PT, R3.reuse, 0x80, PT ;  /* 0x000000800300780c */ /* 0x040fe20003f24270 */
[-C--:B------:R-:W-:Y:S01]  /*9080*/  FMUL R50, R50, R154.reuse ;  /* 0x0000009a32327220 */ /* 0x080fe20000400000 */
[----:B------:R-:W-:Y:S01]  /*9090*/  ISETP.GT.AND P2, PT, R3, 0x88, PT ;  /* 0x000000880300780c */ /* 0x000fe20003f44270 */
[----:B------:R-:W-:Y:S01]  /*90a0*/  FMUL R51, R51, R154 ;  /* 0x0000009a33337220 */ /* 0x000fe20000400000 */
[----:B------:R-:W-:Y:S01]  /*90b0*/  F2FP.F16.F32.PACK_AB R42, RZ, R42 ;  /* 0x0000002aff2a723e */ /* 0x000fe200000000ff */
[----:B0-----:R-:W-:Y:S01]  /*90c0*/  @P5 IMAD.MOV.U32 R4, RZ, RZ, R10 ;  /* 0x000000ffff045224 */ /* 0x001fe200078e000a */
[----:B------:R-:W-:Y:S01]  /*90d0*/  F2FP.F16.F32.PACK_AB R43, RZ, R43 ;  /* 0x0000002bff2b723e */ /* 0x000fe200000000ff */
[----:B------:R-:W-:Y:S01]  /*90e0*/  @P5 IMAD.MOV.U32 R5, RZ, RZ, R11 ;  /* 0x000000ffff055224 */ /* 0x000fe200078e000b */
[----:B------:R-:W-:Y:S01]  /*90f0*/  F2FP.F16.F32.PACK_AB R44, RZ, R44 ;  /* 0x0000002cff2c723e */ /* 0x000fe200000000ff */
[-C--:B------:R-:W-:Y:S01]  /*9100*/  FMUL R52, R52, R154.reuse ;  /* 0x0000009a34347220 */ /* 0x080fe20000400000 */
[----:B------:R-:W-:Y:S01]  /*9110*/  F2FP.F16.F32.PACK_AB R45, RZ, R45 ;  /* 0x0000002dff2d723e */ /* 0x000fe200000000ff */
[-C--:B------:R-:W-:Y:S01]  /*9120*/  FMUL R53, R53, R154.reuse ;  /* 0x0000009a35357220 */ /* 0x080fe20000400000 */
[----:B------:R0:W-:Y:S01]  /*9130*/  @P5 STG.E.U16 desc[UR36][R4.64+0xe0], R146 ;  /* 0x0000e09204005986 */ /* 0x0001e2000c101524 */
[----:B------:R-:W-:Y:S01]  /*9140*/  ISETP.GT.AND P5, PT, R0, 0x78, P3 ;  /* 0x000000780000780c */ /* 0x000fe20001fa4270 */
[-C--:B------:R-:W-:Y:S01]  /*9150*/  FMUL R54, R54, R154.reuse ;  /* 0x0000009a36367220 */ /* 0x080fe20000400000 */
[C---:B------:R-:W-:Y:S01]  /*9160*/  ISETP.GT.AND P3, PT, R0.reuse, 0x79, P3 ;  /* 0x000000790000780c */ /* 0x040fe20001f64270 */
[----:B------:R-:W-:Y:S01]  /*9170*/  @P4 STG.E.U16 desc[UR36][R10.64+0xe2], R147 ;  /* 0x0000e2930a004986 */ /* 0x000fe2000c101524 */
[C---:B------:R-:W-:Y:S01]  /*9180*/  ISETP.GT.AND P4, PT, R0.reuse, 0x78, P0 ;  /* 0x000000780000780c */ /* 0x040fe20000784270 */
[-C--:B------:R-:W-:Y:S01]  /*9190*/  FMUL R55, R55, R154.reuse ;  /* 0x0000009a37377220 */ /* 0x080fe20000400000 */
[----:B------:R-:W-:Y:S01]  /*91a0*/  ISETP.GT.AND P0, PT, R0, 0x79, P0 ;  /* 0x000000790000780c */ /* 0x000fe20000704270 */
[----:B------:R-:W-:Y:S01]  /*91b0*/  FMUL R56, R56, R154 ;  /* 0x0000009a38387220 */ /* 0x000fe20000400000 */
[----:B------:R-:W-:Y:S01]  /*91c0*/  F2FP.F16.F32.PACK_AB R46, RZ, R46 ;  /* 0x0000002eff2e723e */ /* 0x000fe200000000ff */
[-C--:B------:R-:W-:Y:S01]  /*91d0*/  FMUL R57, R57, R154.reuse ;  /* 0x0000009a39397220 */ /* 0x080fe20000400000 */
[----:B------:R-:W-:Y:S01]  /*91e0*/  F2FP.F16.F32.PACK_AB R47, RZ, R47 ;  /* 0x0000002fff2f723e */ /* 0x000fe200000000ff */
[----:B------:R-:W-:Y:S01]  /*91f0*/  FMUL R58, R58, R154 ;  /* 0x0000009a3a3a7220 */ /* 0x000fe20000400000 */
[----:B------:R-:W-:Y:S01]  /*9200*/  F2FP.F16.F32.PACK_AB R48, RZ, R48 ;  /* 0x00000030ff30723e */ /* 0x000fe200000000ff */
[----:B------:R-:W-:Y:S01]  /*9210*/  @P5 STG.E.U16 desc[UR36][R8.64+0xf0], R148 ;  /* 0x0000f09408005986 */ /* 0x000fe2000c101524 */
[----:B0-----:R-:W-:Y:S01]  /*9220*/  IADD3 R4, P5, R21, R8, RZ ;  /* 0x0000000815047210 */ /* 0x001fe20007fbe0ff */
[-C--:B------:R-:W-:Y:S01]  /*9230*/  FMUL R59, R59, R154.reuse ;  /* 0x0000009a3b3b7220 */ /* 0x080fe20000400000 */
[----:B------:R-:W-:Y:S01]  /*9240*/  F2FP.F16.F32.PACK_AB R49, RZ, R49 ;  /* 0x00000031ff31723e */ /* 0x000fe200000000ff */
[----:B------:R0:W-:Y:S01]  /*9250*/  @P3 STG.E.U16 desc[UR36][R8.64+0xf2], R149 ;  /* 0x0000f29508003986 */ /* 0x0001e2000c101524 */
[----:B------:R-:W-:Y:S01]  /*9260*/  IADD3.X R5, R15, R9, RZ, P5, !PT ;  /* 0x000000090f057210 */ /* 0x000fe20002ffe4ff */
[-C--:B------:R-:W-:Y:S01]  /*9270*/  FMUL R60, R60, R154.reuse ;  /* 0x0000009a3c3c7220 */ /* 0x080fe20000400000 */
[C---:B------:R-:W-:Y:S01]  /*9280*/  ISETP.GT.AND P3, PT, R0.reuse, RZ, P1 ;  /* 0x000000ff0000720c */ /* 0x040fe20000f64270 */
[----:B------:R-:W-:Y:S01]  /*9290*/  @P4 STG.E.U16 desc[UR36][R10.64+0xf0], R150 ;  /* 0x0000f0960a004986 */ /* 0x000fe2000c101524 */
[C---:B------:R-:W-:Y:S01]  /*92a0*/  ISETP.GT.AND P4, PT, R0.reuse, 0x1, P1 ;  /* 0x000000010000780c */ /* 0x040fe20000f84270 */
[-C--:B------:R-:W-:Y:S01]  /*92b0*/  FMUL R61, R61, R154.reuse ;  /* 0x0000009a3d3d7220 */ /* 0x080fe20000400000 */
[C---:B------:R-:W-:Y:S01]  /*92c0*/  ISETP.GT.AND P5, PT, R0.reuse, RZ, P2 ;  /* 0x000000ff0000720c */ /* 0x040fe200017a4270 */
        /* <DEDUP_REMOVED lines=10> */
[----:B------:R-:W-:Y:S01]  /*9370*/  FMUL R65, R65, R154 ;  /* 0x0000009a41417220 */ /* 0x000fe20000400000 */
[----:B------:R-:W-:Y:S01]  /*9380*/  F2FP.F16.F32.PACK_AB R53, RZ, R53 ;  /* 0x00000035ff35723e */ /* 0x000fe200000000ff */
[----:B------:R-:W-:Y:S01]  /*9390*/  @P4 STG.E.U16 desc[UR36][R4.64+0x2], R25 ;  /* 0x0000021904004986 */ /* 0x000fe2000c101524 */
[----:B------:R-:W-:Y:S01]  /*93a0*/  IADD3 R14, P4, R7, R4, RZ ;  /* 0x00000004070e7210 */ /* 0x000fe20007f9e0ff */
[--C-:B------:R-:W-:Y:S01]  /*93b0*/  IMAD.X R9, R6, 0x1, R5.reuse, P3 ;  /* 0x0000000106097824 */ /* 0x100fe200018e0605 */
[----:B------:R-:W-:Y:S01]  /*93c0*/  ISETP.GT.AND P3, PT, R0, 0x9, P2 ;  /* 0x000000090000780c */ /* 0x000fe20001764270 */
[----:B------:R-:W-:Y:S01]  /*93d0*/  FMUL R66, R66, R154 ;  /* 0x0000009a42427220 */ /* 0x000fe20000400000 */
[----:B------:R-:W-:Y:S01]  /*93e0*/  F2FP.F16.F32.PACK_AB R54, RZ, R54 ;  /* 0x00000036ff36723e */ /* 0x000fe200000000ff */
[----:B------:R-:W-:Y:S01]  /*93f0*/  IMAD.X R15, R6, 0x1, R5, P4 ;  /* 0x00000001060f7824 */ /* 0x000fe200020e0605 */
[----:B------:R-:W-:Y:S01]  /*9400*/  ISETP.GT.AND P4, PT, R0, 0x8, P1 ;  /* 0x000000080000780c */ /* 0x000fe20000f84270 */
[-C--:B------:R-:W-:Y:S01]  /*9410*/  FMUL R67, R67, R154.reuse ;  /* 0x0000009a43437220 */ /* 0x080fe20000400000 */
[----:B------:R-:W-:Y:S01]  /*9420*/  F2FP.F16.F32.PACK_AB R55, RZ, R55 ;  /* 0x00000037ff37723e */ /* 0x000fe200000000ff */
[-C--:B------:R-:W-:Y:S01]  /*9430*/  FMUL R68, R68, R154.reuse ;  /* 0x0000009a44447220 */ /* 0x080fe20000400000 */
        /* <DEDUP_REMOVED lines=8> */
[-C--:B------:R-:W-:Y:S01]  /*94c0*/  FMUL R71, R71, R154.reuse ;  /* 0x0000009a47477220 */ /* 0x080fe20000400000 */
[----:B------:R-:W-:Y:S01]  /*94d0*/  @P4 STG.E.U16 desc[UR36][R4.64+0x10], R28 ;  /* 0x0000101c04004986 */ /* 0x000fe2000c101524 */
[----:B------:R-:W-:Y:S01]  /*94e0*/  ISETP.GT.AND P4, PT, R0, 0x10, P1 ;  /* 0x000000100000780c */ /* 0x000fe20000f84270 */
[----:B------:R-:W-:Y:S01]  /*94f0*/  FMUL R72, R72, R154 ;  /* 0x0000009a48487220 */ /* 0x000fe20000400000 */
[----:B------:R-:W-:Y:S01]  /*9500*/  F2FP.F16.F32.PACK_AB R58, RZ, R58 ;  /* 0x0000003aff3a723e */ /* 0x000fe200000000ff */
[-C--:B------:R-:W-:Y:S01]  /*9510*/  FMUL R73, R73, R154.reuse ;  /* 0x0000009a49497220 */ /* 0x080fe20000400000 */
        /* <DEDUP_REMOVED lines=18> */
[--C-:B------:R-:W-:Y:S01]  /*9640*/  @P0 IMAD.MOV.U32 R6, RZ, RZ, R12.reuse ;  /* 0x000000ffff060224 */ /* 0x100fe200078e000c */
[----:B------:R-:W-:Y:S01]  /*9650*/  F2FP.F16.F32.PACK_AB R63, RZ, R63 ;  /* 0x0000003fff3f723e */ /* 0x000fe200000000ff */
[--C-:B------:R-:W-:Y:S01]  /*9660*/  @P0 IMAD.MOV.U32 R7, RZ, RZ, R13.reuse ;  /* 0x000000ffff070224 */ /* 0x100fe200078e000d */
[----:B------:R-:W-:Y:S01]  /*9670*/  F2FP.F16.F32.PACK_AB R64, RZ, R64 ;  /* 0x00000040ff40723e */ /* 0x000fe200000000ff */
[-C--:B------:R-:W-:Y:S01]  /*9680*/  FMUL R78, R78, R154.reuse ;  /* 0x0000009a4e4e7220 */ /* 0x080fe20000400000 */
[----:B------:R-:W-:Y:S01]  /*9690*/  F2FP.F16.F32.PACK_AB R65, RZ, R65 ;  /* 0x00000041ff41723e */ /* 0x000fe200000000ff */
[-C--:B------:R-:W-:Y:S01]  /*96a0*/  FMUL R79, R79, R154.reuse ;  /* 0x0000009a4f4f7220 */ /* 0x080fe20000400000 */
[----:B------:R0:W-:Y:S01]  /*96b0*/  @P0 STG.E.U16 desc[UR36][R6.64+0x20], R34 ;  /* 0x0000202206000986 */ /* 0x0001e2000c101524 */
        /* <DEDUP_REMOVED lines=19> */
[C---:B------:R-:W-:Y:S01]  /*97f0*/  ISETP.GT.AND P3, PT, R0.reuse, 0x19, P2 ;  /* 0x000000190000780c */ /* 0x040fe20001764270 */
[----:B------:R-:W-:Y:S01]  /*9800*/  FMUL R87, R87, R154 ;  /* 0x0000009a57577220 */ /* 0x000fe20000400000 */
[----:B------:R-:W-:Y:S01]  /*9810*/  F2FP.F16.F32.PACK_AB R74, RZ, R74 ;  /* 0x0000004aff4a723e */ /* 0x000fe200000000ff */
[----:B------:R-:W-:Y:S01]  /*9820*/  @P4 STG.E.U16 desc[UR36][R4.64+0x30], R36 ;  /* 0x0000302404004986 */ /* 0x000fe2000c101524 */
[----:B------:R-:W-:-:S02]  /*9830*/  ISETP.GT.AND P4, PT, R0, 0x20, P1 ;  /* 0x000000200000780c */ /* 0x000fc40000f84270 */
[----:B------:R-:W-:Y:S01]  /*9840*/  F2FP.F16.F32.PACK_AB R75, RZ, R75 ;  /* 0x0000004bff4b723e */ /* 0x000fe200000000ff */
[----:B------:R-:W-:Y:S01]  /*9850*/  @P5 STG.E.U16 desc[UR36][R4.64+0x32], R37 ;  /* 0x0000322504005986 */ /* 0x000fe2000c101524 */
[C---:B------:R-:W-:Y:S02]  /*9860*/  ISETP.GT.AND P5, PT, R0.reuse, 0x21, P1 ;  /* 0x000000210000780c */ /* 0x040fe40000fa4270 */
[----:B------:R-:W-:Y:S01]  /*9870*/  F2FP.F16.F32.PACK_AB R76, RZ, R76 ;  /* 0x0000004cff4c723e */ /* 0x000fe200000000ff */
[----:B0-----:R-:W-:Y:S01]  /*9880*/  @P0 IMAD.MOV.U32 R7, RZ, RZ, R13 ;  /* 0x000000ffff070224 */ /* 0x001fe200078e000d */
[----:B------:R-:W-:Y:S02]  /*9890*/  @P0 MOV R6, R12 ;  /* 0x0000000c00060202 */ /* 0x000fe40000000f00 */
[----:B------:R-:W-:Y:S02]  /*98a0*/  F2FP.F16.F32.PACK_AB R77, RZ, R77 ;  /* 0x0000004dff4d723e */ /* 0x000fe400000000ff */
[----:B------:R-:W-:Y:S01]  /*98b0*/  F2FP.F16.F32.PACK_AB R78, RZ, R78 ;  /* 0x0000004eff4e723e */ /* 0x000fe200000000ff */
[----:B------:R0:W-:Y:S01]  /*98c0*/  @P0 STG.E.U16 desc[UR36][R6.64+0x30], R38 ;  /* 0x0000302606000986 */ /* 0x0001e2000c101524 */
[----:B------:R-:W-:-:S02]  /*98d0*/  ISETP.GT.AND P0, PT, R0, 0x20, P2 ;  /* 0x000000200000780c */ /* 0x000fc40001704270 */
[----:B------:R-:W-:Y:S02]  /*98e0*/  F2FP.F16.F32.PACK_AB R79, RZ, R79 ;  /* 0x0000004fff4f723e */ /* 0x000fe400000000ff */
[----:B------:R-:W-:Y:S02]  /*98f0*/  F2FP.F16.F32.PACK_AB R80, RZ, R80 ;  /* 0x00000050ff50723e */ /* 0x000fe400000000ff */
[----:B------:R-:W-:Y:S02]  /*9900*/  F2FP.F16.F32.PACK_AB R81, RZ, R81 ;  /* 0x00000051ff51723e */ /* 0x000fe400000000ff */
[----:B------:R-:W-:Y:S02]  /*9910*/  F2FP.F16.F32.PACK_AB R82, RZ, R82 ;  /* 0x00000052ff52723e */ /* 0x000fe400000000ff */
[----:B------:R-:W-:Y:S01]  /*9920*/  F2FP.F16.F32.PACK_AB R83, RZ, R83 ;  /* 0x00000053ff53723e */ /* 0x000fe200000000ff */
[----:B0-----:R-:W-:Y:S01]  /*9930*/  @P3 IMAD.MOV.U32 R6, RZ, RZ, R12 ;  /* 0x000000ffff063224 */ /* 0x001fe200078e000c */
[----:B------:R-:W-:Y:S01]  /*9940*/  F2FP.F16.F32.PACK_AB R84, RZ, R84 ;  /* 0x00000054ff54723e */ /* 0x000fe200000000ff */
[----:B------:R-:W-:Y:S01]  /*9950*/  @P3 IMAD.MOV.U32 R7, RZ, RZ, R13 ;  /* 0x000000ffff073224 */ /* 0x000fe200078e000d */
[----:B------:R-:W-:-:S02]  /*9960*/  F2FP.F16.F32.PACK_AB R85, RZ, R85 ;  /* 0x00000055ff55723e */ /* 0x000fc400000000ff */
[----:B------:R-:W-:Y:S02]  /*9970*/  F2FP.F16.F32.PACK_AB R86, RZ, R86 ;  /* 0x00000056ff56723e */ /* 0x000fe400000000ff */
[----:B------:R0:W-:Y:S01]  /*9980*/  @P3 STG.E.U16 desc[UR36][R6.64+0x32], R39 ;  /* 0x0000322706003986 */ /* 0x0001e2000c101524 */
[C---:B------:R-:W-:Y:S02]  /*9990*/  ISETP.GT.AND P3, PT, R0.reuse, 0x21, P2 ;  /* 0x000000210000780c */ /* 0x040fe40001764270 */
[----:B------:R-:W-:Y:S01]  /*99a0*/  F2FP.F16.F32.PACK_AB R87, RZ, R87 ;  /* 0x00000057ff57723e */ /* 0x000fe200000000ff */
[----:B------:R-:W-:Y:S01]  /*99b0*/  @P4 STG.E.U16 desc[UR36][R4.64+0x40], R40 ;  /* 0x0000402804004986 */ /* 0x000fe2000c101524 */
[----:B------:R-:W-:-:S03]  /*99c0*/  ISETP.GT.AND P4, PT, R0, 0x28, P1 ;  /* 0x000000280000780c */ /* 0x000fc60000f84270 */
[----:B------:R-:W-:Y:S01]  /*99d0*/  @P5 STG.E.U16 desc[UR36][R4.64+0x42], R41 ;  /* 0x0000422904005986 */ /* 0x000fe2000c101524 */
[----:B------:R-:W-:Y:S01]  /*99e0*/  ISETP.GT.AND P5, PT, R0, 0x29, P1 ;  /* 0x000000290000780c */ /* 0x000fe20000fa4270 */
[----:B0-----:R-:W-:Y:S02]  /*99f0*/  @P0 IMAD.MOV.U32 R6, RZ, RZ, R12 ;  /* 0x000000ffff060224 */ /* 0x001fe400078e000c */
[----:B------:R-:W-:-:S05]  /*9a00*/  @P0 IMAD.MOV.U32 R7, RZ, RZ, R13 ;  /* 0x000000ffff070224 */ /* 0x000fca00078e000d */
[----:B------:R0:W-:Y:S01]  /*9a10*/  @P0 STG.E.U16 desc[UR36][R6.64+0x40], R42 ;  /* 0x0000402a06000986 */ /* 0x0001e2000c101524 */
[----:B------:R-:W-:Y:S01]  /*9a20*/  ISETP.GT.AND P0, PT, R0, 0x28, P2 ;  /* 0x000000280000780c */ /* 0x000fe20001704270 */
[----:B0-----:R-:W-:Y:S01]  /*9a30*/  @P3 IMAD.MOV.U32 R6, RZ, RZ, R12 ;  /* 0x000000ffff063224 */ /* 0x001fe200078e000c */
[----:B------:R-:W-:-:S05]  /*9a40*/  @P3 MOV R7, R13 ;  /* 0x0000000d00073202 */ /* 0x000fca0000000f00 */
[----:B------:R0:W-:Y:S01]  /*9a50*/  @P3 STG.E.U16 desc[UR36][R6.64+0x42], R43 ;  /* 0x0000422b06003986 */ /* 0x0001e2000c101524 */
[----:B------:R-:W-:-:S03]  /*9a60*/  ISETP.GT.AND P3, PT, R0, 0x29, P2 ;  /* 0x000000290000780c */ /* 0x000fc60001764270 */
        /* <DEDUP_REMOVED lines=8> */
[----:B0-----:R-:W-:Y:S02]  /*9af0*/  @P3 IMAD.MOV.U32 R6, RZ, RZ, R12 ;  /* 0x000000ffff063224 */ /* 0x001fe400078e000c */
[----:B------:R-:W-:-:S05]  /*9b00*/  @P3 IMAD.MOV.U32 R7, RZ, RZ, R13 ;  /* 0x000000ffff073224 */ /* 0x000fca00078e000d */
        /* <DEDUP_REMOVED lines=9> */
[----:B------:R-:W-:Y:S02]  /*9ba0*/  ISETP.GT.AND P0, PT, R0, 0x38, P2 ;  /* 0x000000380000780c */ /* 0x000fe40001704270 */
[----:B0-----:R-:W-:Y:S01]  /*9bb0*/  @P3 MOV R6, R12 ;  /* 0x0000000c00063202 */ /* 0x001fe20000000f00 */
        /* <DEDUP_REMOVED lines=19> */
[----:B0-----:R-:W-:Y:S01]  /*9cf0*/  @P0 IMAD.MOV.U32 R6, RZ, RZ, R12 ;  /* 0x000000ffff060224 */ /* 0x001fe200078e000c */
[----:B------:R-:W-:-:S05]  /*9d00*/  @P0 MOV R7, R13 ;  /* 0x0000000d00070202 */ /* 0x000fca0000000f00 */
        /* <DEDUP_REMOVED lines=21> */
[----:B------:R-:W-:Y:S02]  /*9e60*/  ISETP.GT.AND P5, PT, R0, 0x59, P1 ;  /* 0x000000590000780c */ /* 0x000fe40000fa4270 */
[----:B0-----:R-:W-:Y:S01]  /*9e70*/  @P0 MOV R6, R12 ;  /* 0x0000000c00060202 */ /* 0x001fe20000000f00 */
        /* <DEDUP_REMOVED lines=42> */
[C---:B------:R-:W-:Y:S02]  /*a120*/  ISETP.GT.AND P3, PT, R0.reuse, 0x78, P1 ;  /* 0x000000780000780c */ /* 0x040fe40000f64270 */
[C---:B------:R-:W-:Y:S01]  /*a130*/  ISETP.GT.AND P1, PT, R0.reuse, 0x79, P1 ;  /* 0x000000790000780c */ /* 0x040fe20000f24270 */
[----:B------:R-:W-:Y:S01]  /*a140*/  @P4 STG.E.U16 desc[UR36][R4.64+0xe0], R80 ;  /* 0x0000e05004004986 */ /* 0x000fe2000c101524 */
[----:B------:R-:W-:-:S03]  /*a150*/  ISETP.GT.AND P4, PT, R0, 0x71, P2 ;  /* 0x000000710000780c */ /* 0x000fc60001784270 */
[----:B------:R-:W-:Y:S01]  /*a160*/  @P5 STG.E.U16 desc[UR36][R4.64+0xe2], R81 ;  /* 0x0000e25104005986 */ /* 0x000fe2000c101524 */
[C---:B------:R-:W-:Y:S02]  /*a170*/  ISETP.GT.AND P5, PT, R0.reuse, 0x78, P2 ;  /* 0x000000780000780c */ /* 0x040fe400017a4270 */
[----:B------:R-:W-:Y:S01]  /*a180*/  ISETP.GT.AND P2, PT, R0, 0x79, P2 ;  /* 0x000000790000780c */ /* 0x000fe20001744270 */
[----:B0-----:R-:W-:Y:S02]  /*a190*/  @P0 IMAD.MOV.U32 R6, RZ, RZ, R12 ;  /* 0x000000ffff060224 */ /* 0x001fe400078e000c */
[----:B------:R-:W-:-:S05]  /*a1a0*/  @P0 IMAD.MOV.U32 R7, RZ, RZ, R13 ;  /* 0x000000ffff070224 */ /* 0x000fca00078e000d */
[----:B------:R0:W-:Y:S02]  /*a1b0*/  @P0 STG.E.U16 desc[UR36][R6.64+0xe0], R82 ;  /* 0x0000e05206000986 */ /* 0x0001e4000c101524 */
[----:B0-----:R-:W-:Y:S02]  /*a1c0*/  @P4 IMAD.MOV.U32 R6, RZ, RZ, R12 ;  /* 0x000000ffff064224 */ /* 0x001fe400078e000c */
[----:B------:R-:W-:-:S05]  /*a1d0*/  @P4 IMAD.MOV.U32 R7, RZ, RZ, R13 ;  /* 0x000000ffff074224 */ /* 0x000fca00078e000d */
[----:B------:R-:W-:Y:S04]  /*a1e0*/  @P4 STG.E.U16 desc[UR36][R6.64+0xe2], R83 ;  /* 0x0000e25306004986 */ /* 0x000fe8000c101524 */
[----:B------:R-:W-:Y:S04]  /*a1f0*/  @P3 STG.E.U16 desc[UR36][R4.64+0xf0], R84 ;  /* 0x0000f05404003986 */ /* 0x000fe8000c101524 */
[----:B------:R0:W-:Y:S02]  /*a200*/  @P1 STG.E.U16 desc[UR36][R4.64+0xf2], R85 ;  /* 0x0000f25504001986 */ /* 0x0001e4000c101524 */
[----:B0-----:R-:W-:Y:S01]  /*a210*/  @P5 IMAD.MOV.U32 R4, RZ, RZ, R12 ;  /* 0x000000ffff045224 */ /* 0x001fe200078e000c */
[----:B------:R-:W-:-:S05]  /*a220*/  @P5 MOV R5, R13 ;  /* 0x0000000d00055202 */ /* 0x000fca0000000f00 */
[----:B------:R0:W-:Y:S04]  /*a230*/  @P5 STG.E.U16 desc[UR36][R4.64+0xf0], R86 ;  /* 0x0000f05604005986 */ /* 0x0001e8000c101524 */
[----:B------:R0:W-:Y:S02]  /*a240*/  @P2 STG.E.U16 desc[UR36][R12.64+0xf2], R87 ;  /* 0x0000f2570c002986 */ /* 0x0001e4000c101524 */
.L_x_280:
[----:B------:R-:W-:Y:S05]  /*a250*/  BSYNC B0 ;  /* 0x0000000000007941 */ /* 0x000fea0003800000 */
.L_x_28:
[----:B------:R-:W-:Y:S01]  /*a260*/  ULDC UR4, c[0x0][0xc] ;  /* 0x0000030000047ab9 */ /* 0x000fe20000000800 */
[----:B------:R-:W-:Y:S01]  /*a270*/  ULDC UR5, c[0x0][0x10] ;  /* 0x0000040000057ab9 */ /* 0x000fe20000000800 */
[----:B0-----:R-:W0:Y:S01]  /*a280*/  LDC R3, c[0x0][0x14] ;  /* 0x00000500ff037b82 */ /* 0x001e220000000800 */
[----:B------:R-:W-:Y:S01]  /*a290*/  UIMAD.WIDE.U32 UR4, UR4, UR5, URZ ;  /* 0x00000005040472a5 */ /* 0x000fe2000f8e003f */
[----:B------:R-:W-:Y:S01]  /*a2a0*/  PRMT R0, RZ, 0x7610, R0 ;  /* 0x00007610ff007816 */ /* 0x000fe20000000000 */
[----:B------:R-:W-:Y:S02]  /*a2b0*/  IMAD.MOV.U32 R153, RZ, RZ, -0x1 ;  /* 0xffffffffff997424 */ /* 0x000fe400078e00ff */
[----:B------:R-:W-:Y:S02]  /*a2c0*/  IMAD.MOV.U32 R23, RZ, RZ, -0x1 ;  /* 0xffffffffff177424 */ /* 0x000fe400078e00ff */
[----:B0-----:R-:W-:-:S04]  /*a2d0*/  IMAD.WIDE.U32 R16, R3, UR4, R16 ;  /* 0x0000000403107c25 */ /* 0x001fc8000f8e0010 */
[----:B------:R-:W-:Y:S01]  /*a2e0*/  IMAD R3, R3, UR5, RZ ;  /* 0x0000000503037c24 */ /* 0x000fe2000f8e02ff */
[----:B------:R-:W-:Y:S02]  /*a2f0*/  ULDC.64 UR4, c[0x0][0x650] ;  /* 0x0001940000047ab9 */ /* 0x000fe40000000a00 */
[----:B------:R-:W-:Y:S01]  /*a300*/  ISETP.GE.U32.AND P0, PT, R16, UR4, PT ;  /* 0x0000000410007c0c */ /* 0x000fe2000bf06070 */
[----:B------:R-:W-:-:S05]  /*a310*/  IMAD.IADD R17, R17, 0x1, R3 ;  /* 0x0000000111117824 */ /* 0x000fca00078e0203 */
[----:B------:R-:W-:-:S13]  /*a320*/  ISETP.GE.U32.AND.EX P0, PT, R17, UR5, PT, P0 ;  /* 0x0000000511007c0c */ /* 0x000fda000bf06100 */
[----:B------:R-:W-:Y:S05]  /*a330*/  @P0 BRA `(.L_x_281) ;  /* 0x0000000400640947 */ /* 0x000fea0003800000 */
[----:B------:R-:W0:Y:S01]  /*a340*/  S2R R12, SR_CTAID.X ;  /* 0x00000000000c7919 */ /* 0x000e220000002500 */
[----:B-12---:R-:W1:Y:S01]  /*a350*/  LDC.64 R10, c[0x0][0x628] ;  /* 0x00018a00ff0a7b82 */ /* 0x006e620000000a00 */
[----:B------:R-:W-:Y:S01]  /*a360*/  ULDC UR4, c[0x0][0x150] ;  /* 0x0000540000047ab9 */ /* 0x000fe20000000800 */
[----:B------:R-:W-:Y:S01]  /*a370*/  IMAD.MOV.U32 R8, RZ, RZ, R16 ;  /* 0x000000ffff087224 */ /* 0x000fe200078e0010 */
[----:B------:R-:W2:Y:S01]  /*a380*/  S2R R24, SR_CTAID.Y ;  /* 0x0000000000187919 */ /* 0x000ea20000002600 */
[----:B------:R-:W-:-:S04]  /*a390*/  IMAD.MOV.U32 R9, RZ, RZ, R17 ;  /* 0x000000ffff097224 */ /* 0x000fc800078e0011 */
[----:B------:R-:W2:Y:S08]  /*a3a0*/  LDC R21, c[0x0][0x144] ;  /* 0x00005100ff157b82 */ /* 0x000eb00000000800 */
[----:B------:R-:W2:Y:S08]  /*a3b0*/  LDC R0, c[0x0][0x630] ;  /* 0x00018c00ff007b82 */ /* 0x000eb00000000800 */
[----:B------:R-:W2:Y:S01]  /*a3c0*/  LDC.64 R14, c[0x0][0x620] ;  /* 0x00018800ff0e7b82 */ /* 0x000ea20000000a00 */
[----:B-1----:R-:W-:-:S04]  /*a3d0*/  ISETP.NE.U32.AND P0, PT, R10, RZ, PT ;  /* 0x000000ff0a00720c */ /* 0x002fc80003f05070 */
[----:B------:R-:W-:Y:S02]  /*a3e0*/  ISETP.NE.AND.EX P0, PT, R11, RZ, PT, P0 ;  /* 0x000000ff0b00720c */ /* 0x000fe40003f05300 */
[----:B0-----:R-:W-:-:S05]  /*a3f0*/  I2FP.F32.U32 R3, R12 ;  /* 0x0000000c00037245 */ /* 0x001fca0000201000 */
[----:B------:R-:W-:-:S04]  /*a400*/  FMUL R3, R3, UR4 ;  /* 0x0000000403037c20 */ /* 0x000fc80008400000 */
[----:B------:R0:W1:Y:S02]  /*a410*/  F2I.U32.TRUNC.NTZ R20, R3 ;  /* 0x0000000300147305 */ /* 0x000064000020f000 */
[----:B------:R-:W-:Y:S05]  /*a420*/  @!P0 BRA `(.L_x_282) ;  /* 0x0000000000288947 */ /* 0x000fea0003800000 */
[----:B0-----:R-:W0:Y:S02]  /*a430*/  LDC R3, c[0x0][0x634] ;  /* 0x00018d00ff037b82 */ /* 0x001e240000000800 */
[----:B0-----:R-:W-:-:S05]  /*a440*/  IADD3 R3, P0, R16, R3, RZ ;  /* 0x0000000310037210 */ /* 0x001fca0007f1e0ff */
[----:B------:R-:W-:-:S04]  /*a450*/  IMAD.X R13, RZ, RZ, R17, P0 ;  /* 0x000000ffff0d7224 */ /* 0x000fc800000e0611 */
[----:B------:R-:W-:-:S04]  /*a460*/  IMAD.WIDE.U32 R4, R13, R10, RZ ;  /* 0x0000000a0d047225 */ /* 0x000fc800078e00ff */
[----:B------:R-:W-:-:S04]  /*a470*/  IMAD.WIDE.U32 R6, P0, R3, R11, R4 ;  /* 0x0000000b03067225 */ /* 0x000fc80007800004 */
[----:B------:R-:W-:Y:S01]  /*a480*/  IMAD.WIDE.U32 R4, R3, R10, RZ ;  /* 0x0000000a03047225 */ /* 0x000fe200078e00ff */
[----:B------:R-:W-:-:S03]  /*a490*/  IADD3.X R9, RZ, RZ, RZ, P0, !PT ;  /* 0x000000ffff097210 */ /* 0x000fc600007fe4ff */
[----:B------:R-:W-:Y:S01]  /*a4a0*/  IMAD.MOV.U32 R8, RZ, RZ, R7 ;  /* 0x000000ffff087224 */ /* 0x000fe200078e0007 */
[----:B------:R-:W-:-:S05]  /*a4b0*/  IADD3 RZ, P0, R5, R6, RZ ;  /* 0x0000000605ff7210 */ /* 0x000fca0007f1e0ff */
[----:B------:R-:W-:-:S08]  /*a4c0*/  IMAD.WIDE.U32.X R8, R13, R11, R8, P0 ;  /* 0x0000000b0d087225 */ /* 0x000fd000000e0408 */
.L_x_282:
[----:B------:R-:W3:Y:S01]  /*a4d0*/  LDC.64 R28, c[0x0][0x640] ;  /* 0x00019000ff1c7b82 */ /* 0x000ee20000000a00 */
[-CC-:B--2---:R-:W-:Y:S01]  /*a4e0*/  SHF.R.U64 R23, R8, R0.reuse, R9.reuse ;  /* 0x0000000008177219 */ /* 0x184fe20000001209 */
[----:B-1----:R-:W-:Y:S01]  /*a4f0*/  IMAD.MOV R20, RZ, RZ, -R20 ;  /* 0x000000ffff147224 */ /* 0x002fe200078e0a14 */
[----:B------:R-:W-:Y:S01]  /*a500*/  SHF.R.U32.HI R0, RZ, R0, R9 ;  /* 0x00000000ff007219 */ /* 0x000fe20000011609 */
[----:B------:R-:W-:Y:S01]  /*a510*/  ULDC UR4, c[0x0][0x154] ;  /* 0x0000550000047ab9 */ /* 0x000fe20000000800 */
[----:B0-----:R-:W-:Y:S01]  /*a520*/  IADD3 R3, P0, RZ, -R23, RZ ;  /* 0x80000017ff037210 */ /* 0x001fe20007f1e0ff */
[----:B------:R-:W-:Y:S02]  /*a530*/  IMAD R21, R21, R20, R12 ;  /* 0x0000001415157224 */ /* 0x000fe400078e020c */
[----:B------:R-:W0:Y:S01]  /*a540*/  LDC R6, c[0x0][0x618] ;  /* 0x00018600ff067b82 */ /* 0x000e220000000800 */
[----:B------:R-:W-:Y:S02]  /*a550*/  IMAD.MOV.U32 R7, RZ, RZ, 0x1 ;  /* 0x00000001ff077424 */ /* 0x000fe400078e00ff */
[----:B------:R-:W-:-:S04]  /*a560*/  IMAD.X R5, RZ, RZ, ~R0, P0 ;  /* 0x000000ffff057224 */ /* 0x000fc800000e0e00 */
[-C--:B------:R-:W-:Y:S01]  /*a570*/  IMAD R0, R5, R14.reuse, RZ ;  /* 0x0000000e05007224 */ /* 0x080fe200078e02ff */
[----:B------:R-:W1:Y:S01]  /*a580*/  LDC R8, c[0x0][0x608] ;  /* 0x00018200ff087b82 */ /* 0x000e620000000800 */
[----:B------:R-:W-:-:S04]  /*a590*/  IMAD.WIDE.U32 R4, R3, R14, R16 ;  /* 0x0000000e03047225 */ /* 0x000fc800078e0010 */
[----:B------:R-:W-:Y:S01]  /*a5a0*/  IMAD R3, R3, R15, R0 ;  /* 0x0000000f03037224 */ /* 0x000fe200078e0200 */
[----:B------:R-:W-:Y:S02]  /*a5b0*/  I2FP.F32.U32 R0, R24 ;  /* 0x0000001800007245 */ /* 0x000fe40000201000 */
[----:B------:R-:W2:Y:S01]  /*a5c0*/  LDC R26, c[0x0][0x658] ;  /* 0x00019600ff1a7b82 */ /* 0x000ea20000000800 */
[----:B------:R-:W-:Y:S01]  /*a5d0*/  IMAD.IADD R3, R5, 0x1, R3 ;  /* 0x0000000105037824 */ /* 0x000fe200078e0203 */
[----:B---3--:R-:W-:Y:S01]  /*a5e0*/  ISETP.NE.U32.AND P0, PT, R28, RZ, PT ;  /* 0x000000ff1c00720c */ /* 0x008fe20003f05070 */
[----:B------:R-:W-:Y:S01]  /*a5f0*/  FMUL R0, R0, UR4 ;  /* 0x0000000400007c20 */ /* 0x000fe20008400000 */
[----:B------:R-:W-:Y:S02]  /*a600*/  IMAD.MOV.U32 R5, RZ, RZ, -0x1 ;  /* 0xffffffffff057424 */ /* 0x000fe400078e00ff */
[----:B------:R-:W-:Y:S01]  /*a610*/  ISETP.NE.AND.EX P0, PT, R29, RZ, PT, P0 ;  /* 0x000000ff1d00720c */ /* 0x000fe20003f05300 */
[----:B------:R3:W2:Y:S01]  /*a620*/  F2I.U32.TRUNC.NTZ R13, R0 ;  /* 0x00000000000d7305 */ /* 0x0006a2000020f000 */
[----:B------:R-:W3:Y:S01]  /*a630*/  LDC R15, c[0x0][0x148] ;  /* 0x00005200ff0f7b82 */ /* 0x000ee20000000800 */
[----:B0-----:R-:W-:-:S02]  /*a640*/  SHF.R.U64 R12, R4, R6, R3 ;  /* 0x00000006040c7219 */ /* 0x001fc40000001203 */
[----:B------:R-:W-:-:S05]  /*a650*/  SHF.R.U32.HI R3, RZ, R6, R3 ;  /* 0x00000006ff037219 */ /* 0x000fca0000011603 */
[----:B------:R-:W0:Y:S01]  /*a660*/  LDC R20, c[0x0][0x600] ;  /* 0x00018000ff147b82 */ /* 0x000e220000000800 */
[-CC-:B-1----:R-:W-:Y:S02]  /*a670*/  SHF.R.U64 R10, R12, R8.reuse, R3.reuse ;  /* 0x000000080c0a7219 */ /* 0x182fe40000001203 */
[----:B------:R-:W-:-:S05]  /*a680*/  SHF.R.U32.HI R3, RZ, R8, R3 ;  /* 0x00000008ff037219 */ /* 0x000fca0000011603 */
[----:B------:R-:W1:Y:S01]  /*a690*/  LDC R27, c[0x0][0x648] ;  /* 0x00019200ff1b7b82 */ /* 0x000e620000000800 */
[-C--:B--2---:R-:W-:Y:S02]  /*a6a0*/  SHF.L.U32 R4, R5, R26.reuse, RZ ;  /* 0x0000001a05047219 */ /* 0x084fe400000006ff */
[--C-:B------:R-:W-:Y:S02]  /*a6b0*/  SHF.R.U64 R14, R10, R26, R3.reuse ;  /* 0x0000001a0a0e7219 */ /* 0x100fe40000001203 */
[----:B------:R-:W-:Y:S02]  /*a6c0*/  LOP3.LUT R25, RZ, R4, RZ, 0x33, !PT ;  /* 0x00000004ff197212 */ /* 0x000fe400078e33ff */
[-C--:B------:R-:W-:Y:S01]  /*a6d0*/  SHF.R.U32.HI R5, RZ, R26.reuse, R3 ;  /* 0x0000001aff057219 */ /* 0x080fe20000011603 */
[----:B------:R-:W2:Y:S01]  /*a6e0*/  LDC R30, c[0x0][0x638] ;  /* 0x00018e00ff1e7b82 */ /* 0x000ea20000000800 */
[----:B------:R-:W-:Y:S02]  /*a6f0*/  SHF.L.U32 R152, R7, R26, RZ ;  /* 0x0000001a07987219 */ /* 0x000fe400000006ff */
[----:B------:R-:W-:-:S05]  /*a700*/  MOV R4, R14 ;  /* 0x0000000e00047202 */ /* 0x000fca0000000f00 */
[----:B------:R-:W0:Y:S01]  /*a710*/  LDC R31, c[0x0][0x610] ;  /* 0x00018400ff1f7b82 */ /* 0x000e220000000800 */
[----:B------:R-:W-:Y:S05]  /*a720*/  @!P0 BRA `(.L_x_283) ;  /* 0x0000000000288947 */ /* 0x000fea0003800000 */
[----:B------:R-:W4:Y:S02]  /*a730*/  LDC R3, c[0x0][0x64c] ;  /* 0x00019300ff037b82 */ /* 0x000f240000000800 */
[----:B----4-:R-:W-:-:S05]  /*a740*/  IADD3 R3, P0, R14, R3, RZ ;  /* 0x000000030e037210 */ /* 0x010fca0007f1e0ff */
        /* <DEDUP_REMOVED lines=8> */
.L_x_283:
[----:B------:R-:W-:Y:S01]  /*a7d0*/  ISETP.NE.AND P0, PT, R2, 0x1, PT ;  /* 0x000000010200780c */ /* 0x000fe20003f05270 */
[----:B0-----:R-:W-:Y:S01]  /*a7e0*/  VIADD R7, R20, 0xffffffff ;  /* 0xffffffff14077836 */ /* 0x001fe20000000000 */
[----:B-1-3--:R-:W-:Y:S01]  /*a7f0*/  SHF.R.U64 R0, R4, R27, R5 ;  /* 0x0000001b04007219 */ /* 0x00afe20000001205 */
[----:B------:R-:W-:Y:S01]  /*a800*/  IMAD.MOV R13, RZ, RZ, -R13 ;  /* 0x000000ffff0d7224 */ /* 0x000fe200078e0a0d */
[----:B------:R-:W-:Y:S02]  /*a810*/  LOP3.LUT R5, R10, R25, RZ, 0xc0, !PT ;  /* 0x000000190a057212 */ /* 0x000fe400078ec0ff */
[----:B------:R-:W-:Y:S01]  /*a820*/  MOV R4, 0x1 ;  /* 0x0000000100047802 */ /* 0x000fe20000000f00 */
[----:B------:R-:W-:Y:S02]  /*a830*/  IMAD.MOV R3, RZ, RZ, -R0 ;  /* 0x000000ffff037224 */ /* 0x000fe400078e0a00 */
[----:B------:R-:W-:Y:S01]  /*a840*/  IMAD R152, R152, R0, R5 ;  /* 0x0000000098987224 */ /* 0x000fe200078e0205 */
[----:B------:R-:W-:Y:S01]  /*a850*/  LOP3.LUT R5, R12, R7, RZ, 0xc0, !PT ;  /* 0x000000070c057212 */ /* 0x000fe200078ec0ff */
[----:B--2---:R-:W-:-:S02]  /*a860*/  IMAD R0, R3, R30, R14 ;  /* 0x0000001e03007224 */ /* 0x004fc400078e020e */
[----:B------:R-:W-:Y:S02]  /*a870*/  @P0 IMAD R21, R15, R13, R24 ;  /* 0x0000000d0f150224 */ /* 0x000fe400078e0218 */
[----:B------:R-:W-:Y:S01]  /*a880*/  IMAD R3, R0, R20, R5 ;  /* 0x0000001400037224 */ /* 0x000fe200078e0205 */
[----:B------:R-:W-:Y:S01]  /*a890*/  PRMT R0, R4, 0x7610, R0 ;  /* 0x0000761004007816 */ /* 0x000fe20000000000 */
[----:B------:R-:W-:-:S05]  /*a8a0*/  IMAD R152, R152, R31, R21 ;  /* 0x0000001f98987224 */ /* 0x000fca00078e0215 */
[----:B------:R-:W-:Y:S02]  /*a8b0*/  SEL R153, R3, R152, !P0 ;  /* 0x0000009803997207 */ /* 0x000fe40004000000 */
[----:B------:R-:W-:-:S07]  /*a8c0*/  SEL R152, R152, R3, !P0 ;  /* 0x0000000398987207 */ /* 0x000fce0004000000 */
.L_x_281:
[----:B------:R-:W-:-:S13]  /*a8d0*/  LOP3.LUT P0, RZ, R0, 0xff, RZ, 0xc0, !PT ;  /* 0x000000ff00ff7812 */ /* 0x000fda000780c0ff */
[----:B------:R-:W-:Y:S05]  /*a8e0*/  @P0 BRA `(.L_x_284) ;  /* 0xffffff6400980947 */ /* 0x000fea000383ffff */
[----:B------:R-:W-:Y:S05]  /*a8f0*/  EXIT ;  /* 0x000000000000794d */ /* 0x000fea0003800000 */
.L_x_3:
[----:B0-----:R-:W-:Y:S01]  /*a900*/  ULDC.64 UR4, c[0x0][0x650] ;  /* 0x0001940000047ab9 */ /* 0x001fe20000000a00 */
        /* <DEDUP_REMOVED lines=25> */
.L_x_286:
[--C-:B------:R-:W-:Y:S01]  /*aaa0*/  SHF.R.U64 R12, R10, R14, R11.reuse ;  /* 0x0000000e0a0c7219 */ /* 0x100fe2000000120b */
[----:B------:R-:W0:Y:S01]  /*aab0*/  LDC R22, c[0x0][0x618] ;  /* 0x00018600ff167b82 */ /* 0x000e220000000800 */
[----:B------:R-:W-:Y:S01]  /*aac0*/  I2FP.F32.U32 R6, R4 ;  /* 0x0000000400067245 */ /* 0x000fe20000201000 */
[----:B------:R-:W-:Y:S01]  /*aad0*/  ULDC UR4, c[0x0][0x150] ;  /* 0x0000540000047ab9 */ /* 0x000fe20000000800 */
[----:B------:R-:W-:Y:S02]  /*aae0*/  SHF.R.U32.HI R5, RZ, R14, R11 ;  /* 0x0000000eff057219 */ /* 0x000fe4000001160b */
[----:B------:R-:W-:Y:S01]  /*aaf0*/  IADD3 R9, P0, RZ, -R12, RZ ;  /* 0x8000000cff097210 */ /* 0x000fe20007f1e0ff */
[----:B------:R-:W-:Y:S01]  /*ab00*/  FMUL R11, R6, UR4 ;  /* 0x00000004060b7c20 */ /* 0x000fe20008400000 */
[----:B------:R-:W-:Y:S01]  /*ab10*/  ULDC UR4, c[0x0][0x154] ;  /* 0x0000550000047ab9 */ /* 0x000fe20000000800 */
[----:B------:R-:W1:Y:S02]  /*ab20*/  LDC.64 R24, c[0x0][0x640] ;  /* 0x00019000ff187b82 */ /* 0x000e640000000a00 */
[----:B------:R-:W-:-:S02]  /*ab30*/  IMAD.X R5, RZ, RZ, ~R5, P0 ;  /* 0x000000ffff057224 */ /* 0x000fc400000e0e05 */
[----:B------:R-:W2:Y:S01]  /*ab40*/  F2I.U32.TRUNC.NTZ R11, R11 ;  /* 0x0000000b000b7305 */ /* 0x000ea2000020f000 */
[----:B------:R-:W-:-:S03]  /*ab50*/  IMAD.WIDE.U32 R6, R9, R20, R16 ;  /* 0x0000001409067225 */ /* 0x000fc600078e0010 */
[----:B------:R-:W3:Y:S01]  /*ab60*/  LDC R13, c[0x0][0x144] ;  /* 0x00005100ff0d7b82 */ /* 0x000ee20000000800 */
[----:B------:R-:W-:-:S04]  /*ab70*/  IMAD R8, R5, R20, RZ ;  /* 0x0000001405087224 */ /* 0x000fc800078e02ff */
[----:B------:R-:W-:Y:S02]  /*ab80*/  IMAD R5, R9, R21, R8 ;  /* 0x0000001509057224 */ /* 0x000fe400078e0208 */
[----:B------:R-:W-:Y:S01]  /*ab90*/  IMAD.MOV.U32 R8, RZ, RZ, -0x1 ;  /* 0xffffffffff087424 */ /* 0x000fe200078e00ff */
[----:B------:R-:W4:Y:S01]  /*aba0*/  LDC R14, c[0x0][0x608] ;  /* 0x00018200ff0e7b82 */ /* 0x000f220000000800 */
[----:B------:R-:W-:Y:S01]  /*abb0*/  IMAD.IADD R5, R7, 0x1, R5 ;  /* 0x0000000107057824 */ /* 0x000fe200078e0205 */
[----:B------:R-:W-:-:S04]  /*abc0*/  I2FP.F32.U32 R7, R3 ;  /* 0x0000000300077245 */ /* 0x000fc80000201000 */
[-C--:B0-----:R-:W-:Y:S01]  /*abd0*/  SHF.R.U64 R10, R6, R22.reuse, R5 ;  /* 0x00000016060a7219 */ /* 0x081fe20000001205 */
[----:B--2---:R-:W-:Y:S01]  /*abe0*/  IMAD.MOV R6, RZ, RZ, -R11 ;  /* 0x000000ffff067224 */ /* 0x004fe200078e0a0b */
[----:B------:R-:W0:Y:S01]  /*abf0*/  LDC R9, c[0x0][0x658] ;  /* 0x00019600ff097b82 */ /* 0x000e220000000800 */
[----:B-1----:R-:W-:Y:S01]  /*ac00*/  ISETP.NE.U32.AND P0, PT, R24, RZ, PT ;  /* 0x000000ff1800720c */ /* 0x002fe20003f05070 */
[----:B------:R-:W-:Y:S01]  /*ac10*/  FMUL R7, R7, UR4 ;  /* 0x0000000407077c20 */ /* 0x000fe20008400000 */
[----:B------:R-:W-:Y:S02]  /*ac20*/  SHF.R.U32.HI R5, RZ, R22, R5 ;  /* 0x00000016ff057219 */ /* 0x000fe40000011605 */
[----:B------:R-:W-:-:S03]  /*ac30*/  ISETP.NE.AND.EX P0, PT, R25, RZ, PT, P0 ;  /* 0x000000ff1900720c */ /* 0x000fc60003f05300 */
[----:B------:R-:W1:Y:S01]  /*ac40*/  LDC R20, c[0x0][0x148] ;  /* 0x00005200ff147b82 */ /* 0x000e620000000800 */
[----:B---3--:R-:W-:Y:S02]  /*ac50*/  IMAD R23, R13, R6, R4 ;  /* 0x000000060d177224 */ /* 0x008fe400078e0204 */
[----:B------:R-:W-:-:S05]  /*ac60*/  IMAD.MOV.U32 R6, RZ, RZ, 0x1 ;  /* 0x00000001ff067424 */ /* 0x000fca00078e00ff */
[----:B------:R-:W2:Y:S01]  /*ac70*/  LDC R21, c[0x0][0x600] ;  /* 0x00018000ff157b82 */ /* 0x000ea20000000800 */
[-CC-:B----4-:R-:W-:Y:S02]  /*ac80*/  SHF.R.U64 R13, R10, R14.reuse, R5.reuse ;  /* 0x0000000e0a0d7219 */ /* 0x190fe40000001205 */
[----:B------:R-:W-:Y:S02]  /*ac90*/  SHF.R.U32.HI R4, RZ, R14, R5 ;  /* 0x0000000eff047219 */ /* 0x000fe40000011605 */
[----:B------:R3:W4:Y:S03]  /*aca0*/  F2I.U32.TRUNC.NTZ R14, R7 ;  /* 0x00000007000e7305 */ /* 0x000726000020f000 */
[----:B------:R-:W1:Y:S01]  /*acb0*/  LDC R26, c[0x0][0x648] ;  /* 0x00019200ff1a7b82 */ /* 0x000e620000000800 */
[-C--:B0-----:R-:W-:Y:S02]  /*acc0*/  SHF.L.U32 R8, R8, R9.reuse, RZ ;  /* 0x0000000908087219 */ /* 0x081fe400000006ff */
[----:B------:R-:W-:-:S02]  /*acd0*/  SHF.R.U64 R15, R13, R9, R4 ;  /* 0x000000090d0f7219 */ /* 0x000fc40000001204 */
[-C--:B------:R-:W-:Y:S02]  /*ace0*/  SHF.R.U32.HI R5, RZ, R9.reuse, R4 ;  /* 0x00000009ff057219 */ /* 0x080fe40000011604 */
[----:B------:R-:W-:Y:S01]  /*acf0*/  SHF.L.U32 R22, R6, R9, RZ ;  /* 0x0000000906167219 */ /* 0x000fe200000006ff */
[----:B------:R-:W0:Y:S01]  /*ad00*/  LDC R27, c[0x0][0x638] ;  /* 0x00018e00ff1b7b82 */ /* 0x000e220000000800 */
[----:B------:R-:W-:Y:S02]  /*ad10*/  LOP3.LUT R28, RZ, R8, RZ, 0x33, !PT ;  /* 0x00000008ff1c7212 */ /* 0x000fe400078e33ff */
[----:B------:R-:W-:-:S05]  /*ad20*/  MOV R4, R15 ;  /* 0x0000000f00047202 */ /* 0x000fca0000000f00 */
        /* <DEDUP_REMOVED lines=12> */
.L_x_287:
[----:B------:R-:W-:Y:S01]  /*adf0*/  ISETP.NE.AND P0, PT, R2, 0x1, PT ;  /* 0x000000010200780c */ /* 0x000fe20003f05270 */
[----:B--2---:R-:W-:Y:S01]  /*ae00*/  VIADD R7, R21, 0xffffffff ;  /* 0xffffffff15077836 */ /* 0x004fe20000000000 */
[----:B-1----:R-:W-:Y:S01]  /*ae10*/  SHF.R.U64 R5, R4, R26, R5 ;  /* 0x0000001a04057219 */ /* 0x002fe20000001205 */
[----:B------:R-:W-:Y:S01]  /*ae20*/  IMAD.MOV R14, RZ, RZ, -R14 ;  /* 0x000000ffff0e7224 */ /* 0x000fe200078e0a0e */
[----:B------:R-:W-:Y:S01]  /*ae30*/  LOP3.LUT R4, R13, R28, RZ, 0xc0, !PT ;  /* 0x0000001c0d047212 */ /* 0x000fe200078ec0ff */
[----:B------:R-:W-:Y:S01]  /*ae40*/  IMAD.MOV.U32 R8, RZ, RZ, R12 ;  /* 0x000000ffff087224 */ /* 0x000fe200078e000c */
[----:B------:R-:W-:Y:S01]  /*ae50*/  LOP3.LUT R10, R10, R7, RZ, 0xc0, !PT ;  /* 0x000000070a0a7212 */ /* 0x000fe200078ec0ff */
[----:B------:R-:W-:Y:S02]  /*ae60*/  IMAD.MOV R6, RZ, RZ, -R5 ;  /* 0x000000ffff067224 */ /* 0x000fe400078e0a05 */
[----:B------:R-:W-:-:S04]  /*ae70*/  IMAD R4, R22, R5, R4 ;  /* 0x0000000516047224 */ /* 0x000fc800078e0204 */
[----:B------:R-:W-:Y:S02]  /*ae80*/  @P0 IMAD R23, R20, R14, R3 ;  /* 0x0000000e14170224 */ /* 0x000fe400078e0203 */
[----:B0-----:R-:W-:Y:S01]  /*ae90*/  IMAD R3, R6, R27, R15 ;  /* 0x0000001b06037224 */ /* 0x001fe200078e020f */
[----:B------:R-:W-:Y:S01]  /*aea0*/  MOV R6, 0x1 ;  /* 0x0000000100067802 */ /* 0x000fe20000000f00 */
[----:B------:R-:W-:Y:S02]  /*aeb0*/  IMAD R7, R4, R29, R23 ;  /* 0x0000001d04077224 */ /* 0x000fe400078e0217 */
[----:B------:R-:W-:-:S05]  /*aec0*/  IMAD R4, R3, R21, R10 ;  /* 0x0000001503047224 */ /* 0x000fca00078e020a */
[----:B------:R-:W-:Y:S02]  /*aed0*/  SEL R9, R4, R7, !P0 ;  /* 0x0000000704097207 */ /* 0x000fe40004000000 */
[----:B------:R-:W-:-:S07]  /*aee0*/  SEL R7, R7, R4, !P0 ;  /* 0x0000000407077207 */ /* 0x000fce0004000000 */
.L_x_285:
[----:B------:R-:W-:-:S08]  /*aef0*/  NOP ;  /* 0x0000000000007918 */ /* 0x000fd00000000000 */
[----:B------:R-:W0:-:S00]  /*af00*/  USETMAXREG.DEALLOC.CTAPOOL 0x28 ;  /* 0x00000028000079c8 */ /* 0x000e0000080e0500 */
[----:B0-----:R-:W-:-:S13]  /*af10*/  ISETP.NE.AND P0, PT, R0, RZ, PT ;  /* 0x000000ff0000720c */ /* 0x001fda0003f05270 */
[----:B------:R-:W-:Y:S05]  /*af20*/  @P0 EXIT ;  /* 0x000000000000094d */ /* 0x000fea0003800000 */
[----:B------:R-:W-:Y:S01]  /*af30*/  LOP3.LUT P0, RZ, R6, 0xff, RZ, 0xc0, !PT ;  /* 0x000000ff06ff7812 */ /* 0x000fe2000780c0ff */
[----:B------:R-:W-:Y:S02]  /*af40*/  IMAD.MOV.U32 R0, RZ, RZ, 0x1 ;  /* 0x00000001ff007424 */ /* 0x000fe400078e00ff */
[----:B------:R-:W-:-:S10]  /*af50*/  IMAD.MOV.U32 R12, RZ, RZ, RZ ;  /* 0x000000ffff0c7224 */ /* 0x000fd400078e00ff */
[----:B------:R-:W-:Y:S05]  /*af60*/  @!P0 BRA `(.L_x_288) ;  /* 0x0000000c00308947 */ /* 0x000fea0003800000 */
[----:B------:R-:W0:Y:S01]  /*af70*/  LDC R0, c[0x0][0x28c] ;  /* 0x0000a300ff007b82 */ /* 0x000e220000000800 */
[----:B------:R-:W-:Y:S01]  /*af80*/  ULDC UR5, c[0x0][0x600] ;  /* 0x0001800000057ab9 */ /* 0x000fe20000000800 */
[----:B------:R-:W-:Y:S01]  /*af90*/  ULDC UR4, c[0x0][0xc] ;  /* 0x0000030000047ab9 */ /* 0x000fe20000000800 */
[----:B------:R-:W-:Y:S01]  /*afa0*/  UIADD3 UR16, UR5, -0x1, URZ ;  /* 0xffffffff05107890 */ /* 0x000fe2000fffe03f */
[C---:B------:R-:W-:Y:S01]  /*afb0*/  LOP3.LUT P2, RZ, R18.reuse, 0x7f, RZ, 0xc0, !PT ;  /* 0x0000007f12ff7812 */ /* 0x040fe2000784c0ff */
[----:B------:R-:W-:Y:S01]  /*afc0*/  ULDC UR6, c[0x0][0x658] ;  /* 0x0001960000067ab9 */ /* 0x000fe20000000800 */
[----:B------:R-:W-:Y:S01]  /*afd0*/  ULDC UR5, c[0x0][0x10] ;  /* 0x0000040000057ab9 */ /* 0x000fe20000000800 */
[----:B------:R-:W-:Y:S01]  /*afe0*/  UMOV UR7, 0xffffffff ;  /* 0xffffffff00077882 */ /* 0x000fe20000000000 */
[----:B------:R-:W-:Y:S01]  /*aff0*/  UMOV UR8, 0x1 ;  /* 0x0000000100087882 */ /* 0x000fe20000000000 */
[----:B------:R-:W-:Y:S01]  /*b000*/  UIMAD.WIDE.U32 UR4, UR4, UR5, URZ ;  /* 0x00000005040472a5 */ /* 0x000fe2000f8e003f */
[----:B------:R-:W-:Y:S01]  /*b010*/  LOP3.LUT P0, RZ, R18, 0x1f, RZ, 0xc0, !PT ;  /* 0x0000001f12ff7812 */ /* 0x000fe2000780c0ff */
[----:B------:R-:W-:Y:S01]  /*b020*/  USHF.L.U32 UR7, UR7, UR6, URZ ;  /* 0x0000000607077299 */ /* 0x000fe2000800063f */
[----:B------:R-:W-:Y:S01]  /*b030*/  BSSY B0, `(.L_x_288) ;  /* 0x00000bf000007945 */ /* 0x000fe20003800000 */
[----:B------:R-:W-:Y:S01]  /*b040*/  USHF.L.U32 UR18, UR8, UR6, URZ ;  /* 0x0000000608127299 */ /* 0x000fe2000800063f */
[----:B------:R-:W-:Y:S01]  /*b050*/  IMAD.MOV.U32 R13, RZ, RZ, 0x1 ;  /* 0x00000001ff0d7424 */ /* 0x000fe200078e00ff */
[----:B------:R-:W-:Y:S01]  /*b060*/  LOP3.LUT R11, R19, 0x2, RZ, 0xfc, !PT ;  /* 0x00000002130b7812 */ /* 0x000fe200078efcff */
[----:B------:R-:W-:Y:S01]  /*b070*/  ULDC UR6, c[0x0][0x14] ;  /* 0x0000050000067ab9 */ /* 0x000fe20000000800 */
[----:B------:R-:W-:Y:S01]  /*b080*/  PLOP3.LUT P0, PT, P0, P2, PT, 0x8a, 0x0 ;  /* 0x000000000000781c */ /* 0x000fe20000705172 */
[----:B------:R-:W-:Y:S01]  /*b090*/  UIMAD.WIDE.U32 UR20, UR4, UR6, URZ ;  /* 0x00000006041472a5 */ /* 0x000fe2000f8e003f */
[----:B------:R-:W-:Y:S01]  /*b0a0*/  MOV R12, RZ ;  /* 0x000000ff000c7202 */ /* 0x000fe20000000f00 */
[----:B------:R-:W-:-:S02]  /*b0b0*/  UIMAD UR13, UR5, UR6, URZ ;  /* 0x00000006050d72a4 */ /* 0x000fc4000f8e023f */
[----:B------:R-:W-:Y:S01]  /*b0c0*/  ULOP3.LUT UR17, URZ, UR7, URZ, 0x33, !UPT ;  /* 0x000000073f117292 */ /* 0x000fe2000f8e333f */
[----:B0-----:R-:W-:Y:S01]  /*b0d0*/  VIADD R0, R0, 0x1f ;  /* 0x0000001f00007836 */ /* 0x001fe20000000000 */
[----:B------:R-:W-:Y:S01]  /*b0e0*/  UIADD3 UR13, UR21, UR13, URZ ;  /* 0x0000000d150d7290 */ /* 0x000fe2000fffe03f */
[----:B------:R-:W-:-:S03]  /*b0f0*/  ULDC.64 UR22, c[0x0][0x198] ;  /* 0x0000660000167ab9 */ /* 0x000fc60000000a00 */
[----:B------:R-:W-:-:S04]  /*b100*/  SHF.R.S32.HI R3, RZ, 0x1f, R0 ;  /* 0x0000001fff037819 */ /* 0x000fc80000011400 */
[----:B------:R-:W-:Y:S01]  /*b110*/  LEA.HI R3, R3, R0, RZ, 0x5 ;  /* 0x0000000003037211 */ /* 0x000fe200078f28ff */
[----:B------:R-:W-:-:S03]  /*b120*/  IMAD.MOV.U32 R0, RZ, RZ, 0x1 ;  /* 0x00000001ff007424 */ /* 0x000fc600078e00ff */
[----:B------:R-:W-:-:S05]  /*b130*/  SHF.R.S32.HI R3, RZ, 0x5, R3 ;  /* 0x00000005ff037819 */ /* 0x000fca0000011403 */
[----:B------:R-:W-:-:S07]  /*b140*/  VIADD R10, R3, 0x1 ;  /* 0x00000001030a7836 */ /* 0x000fce0000000000 */
.L_x_300:
[----:B------:R-:W-:-:S03]  /*b150*/  UMOV UR4, 0xffffffff ;  /* 0xffffffff00047882 */ /* 0x000fc60000000000 */
[----:B------:R-:W-:Y:S05]  /*b160*/  BRA.DIV UR4, `(.L_x_289) ;  /* 0x0000000e04c07947 */ /* 0x000fea000b800000 */
[----:B------:R-:W-:-:S13]  /*b170*/  ELECT P6, URZ, PT ;  /* 0x00000000003f782f */ /* 0x000fda00038c0000 */
.L_x_312:
[----:B------:R-:W0:Y:S01]  /*b180*/  LDC R4, c[0x0][0x28c] ;  /* 0x0000a300ff047b82 */ /* 0x000e220000000800 */
[----:B------:R-:W-:Y:S01]  /*b190*/  BSSY B1, `(.L_x_290) ;  /* 0x0000037000017945 */ /* 0x000fe20003800000 */
[----:B0-----:R-:W-:-:S13]  /*b1a0*/  ISETP.LT.OR P6, PT, R4, 0x1, !P6 ;  /* 0x000000010400780c */ /* 0x001fda00077c1670 */
[----:B------:R-:W-:Y:S05]  /*b1b0*/  @P6 BRA `(.L_x_291) ;  /* 0x0000000000d06947 */ /* 0x000fea0003800000 */
[----:B------:R-:W-:Y:S01]  /*b1c0*/  IMAD.SHL.U32 R15, R9, 0x80, RZ ;  /* 0x00000080090f7824 */ /* 0x000fe200078e00ff */
[----:B------:R-:W-:Y:S01]  /*b1d0*/  MOV R6, R12 ;  /* 0x0000000c00067202 */ /* 0x000fe20000000f00 */
[----:B------:R-:W-:Y:S02]  /*b1e0*/  IMAD.SHL.U32 R18, R7, 0x100, RZ ;  /* 0x0000010007127824 */ /* 0x000fe400078e00ff */
[----:B------:R-:W-:Y:S02]  /*b1f0*/  IMAD.MOV.U32 R20, RZ, RZ, RZ ;  /* 0x000000ffff147224 */ /* 0x000fe400078e00ff */
[----:B------:R-:W-:Y:S02]  /*b200*/  IMAD.MOV.U32 R4, RZ, RZ, R10 ;  /* 0x000000ffff047224 */ /* 0x000fe400078e000a */
[----:B------:R-:W-:-:S07]  /*b210*/  IMAD.MOV.U32 R5, RZ, RZ, R0 ;  /* 0x000000ffff057224 */ /* 0x000fce00078e0000 */
.L_x_295:
[----:B------:R-:W0:Y:S01]  /*b220*/  S2R R14, SR_CgaCtaId ;  /* 0x00000000000e7919 */ /* 0x000e220000008800 */
[----:B------:R-:W-:Y:S01]  /*b230*/  MOV R7, 0x400 ;  /* 0x0000040000077802 */ /* 0x000fe20000000f00 */
[----:B------:R-:W1:Y:S03]  /*b240*/  @!P2 LDC R9, c[0x0][0x500] ;  /* 0x00014000ff09ab82 */ /* 0x000e660000000800 */
[----:B0-----:R-:W-:Y:S02]  /*b250*/  LEA R21, R14, R7, 0x18 ;  /* 0x000000070e157211 */ /* 0x001fe400078ec0ff */
[----:B------:R-:W-:-:S03]  /*b260*/  SHF.L.U32 R7, R5, 0x1f, RZ ;  /* 0x0000001f05077819 */ /* 0x000fc600000006ff */
[----:B------:R-:W-:-:S04]  /*b270*/  IMAD R14, R6, 0x8, R21 ;  /* 0x00000008060e7824 */ /* 0x000fc800078e0215 */
[----:B------:R-:W0:Y:S02]  /*b280*/  SYNCS.PHASECHK.TRANS64.TRYWAIT P1, [R14+URZ+0x28], R7 ;  /* 0x000028070e0075a7 */ /* 0x000e24000802017f */
[----:B01----:R-:W-:Y:S05]  /*b290*/  @!P1 BRA `(.L_x_292) ;  /* 0x0000000c00949947 */ /* 0x003fea0003800000 */
.L_x_313:
[----:B0-----:R-:W-:Y:S01]  /*b2a0*/  PRMT R7, R11, 0x9910, RZ ;  /* 0x000099100b077816 */ /* 0x001fe200000000ff */
[----:B------:R0:W-:Y:S03]  /*b2b0*/  @!P2 SYNCS.ARRIVE.TRANS64 RZ, [R14+URZ], R9 ;  /* 0x000000090effa9a7 */ /* 0x0001e6000800003f */
[----:B------:R-:W-:-:S13]  /*b2c0*/  ISETP.NE.AND P1, PT, R7, 0x2, PT ;  /* 0x000000020700780c */ /* 0x000fda0003f25270 */
[----:B0-----:R-:W-:Y:S05]  /*b2d0*/  @P1 BRA `(.L_x_293) ;  /* 0x0000000000041947 */ /* 0x001fea0003800000 */
[----:B------:R-:W-:Y:S01]  /*b2e0*/  BPT.TRAP 0x1 ;  /* 0x000000040000795c */ /* 0x000fe20000300000 */
.L_x_293:
[----:B------:R-:W-:Y:S05]  /*b2f0*/  @P0 BRA `(.L_x_294) ;  /* 0x0000000000040947 */ /* 0x000fea0003800000 */
[----:B------:R-:W-:Y:S01]  /*b300*/  BPT.TRAP 0x1 ;  /* 0x000000040000795c */ /* 0x000fe20000300000 */
.L_x_294:
[--C-:B------:R-:W-:Y:S01]  /*b310*/  IMAD R7, R6, 0x4000, R21.reuse ;  /* 0x0000400006077824 */ /* 0x100fe200078e0215 */
[----:B------:R-:W-:Y:S01]  /*b320*/  R2UR UR9, R14 ;  /* 0x000000000e0972ca */ /* 0x000fe200000e0000 */
[----:B------:R-:W-:Y:S01]  /*b330*/  IMAD R21, R6, 0x2000, R21 ;  /* 0x0000200006157824 */ /* 0x000fe200078e0215 */
[----:B------:R-:W-:Y:S01]  /*b340*/  UIADD3 UR4, UP0, UR22, 0xf0, URZ ;  /* 0x000000f016047890 */ /* 0x000fe2000ff1e03f */
[----:B------:R-:W-:Y:S01]  /*b350*/  VIADD R4, R4, 0xffffffff ;  /* 0xffffffff04047836 */ /* 0x000fe20000000000 */
[----:B------:R-:W-:Y:S01]  /*b360*/  R2UR UR5, R7 ;  /* 0x00000000070572ca */ /* 0x000fe200000e0000 */
[----:B------:R-:W-:Y:S01]  /*b370*/  UIADD3 UR24, UP1, UR22, 0x1f0, URZ ;  /* 0x000001f016187890 */ /* 0x000fe2000ff3e03f */
[----:B------:R-:W-:Y:S01]  /*b380*/  R2UR UR8, R21 ;  /* 0x00000000150872ca */ /* 0x000fe200000e0000 */
[----:B------:R-:W-:Y:S01]  /*b390*/  VIADD R6, R6, 0x1 ;  /* 0x0000000106067836 */ /* 0x000fe20000000000 */
[----:B------:R-:W-:Y:S01]  /*b3a0*/  R2UR UR11, R18 ;  /* 0x00000000120b72ca */ /* 0x000fe200000e0000 */
[----:B------:R-:W-:Y:S01]  /*b3b0*/  UIADD3.X UR25, URZ, UR23, URZ, UP1, !UPT ;  /* 0x000000173f197290 */ /* 0x000fe20008ffe43f */
[----:B------:R-:W-:Y:S01]  /*b3c0*/  R2UR UR10, R20 ;  /* 0x00000000140a72ca */ /* 0x000fe200000e0000 */
[----:B------:R-:W-:Y:S01]  /*b3d0*/  UMOV UR6, 0x0 ;  /* 0x0000000000067882 */ /* 0x000fe20000000000 */
[----:B------:R-:W-:Y:S01]  /*b3e0*/  R2UR UR12, R8 ;  /* 0x00000000080c72ca */ /* 0x000fe200000e0000 */
[----:B------:R-:W-:Y:S01]  /*b3f0*/  UMOV UR7, 0x10000000 ;  /* 0x1000000000077882 */ /* 0x000fe20000000000 */
[----:B------:R-:W-:Y:S01]  /*b400*/  R2UR UR19, R15 ;  /* 0x000000000f1372ca */ /* 0x000fe200000e0000 */
[----:B------:R-:W-:Y:S01]  /*b410*/  VIADD R20, R20, 0x20 ;  /* 0x0000002014147836 */ /* 0x000fe20000000000 */
[----:B------:R-:W-:Y:S01]  /*b420*/  ISETP.GT.AND P3, PT, R4, 0x1, PT ;  /* 0x000000010400780c */ /* 0x000fe20003f64270 */
[----:B------:R-:W-:Y:S01]  /*b430*/  UIADD3 UR14, UR5, 0x100, URZ ;  /* 0x00000100050e7890 */ /* 0x000fe2000fffe03f */
[----:B------:R-:W-:Y:S01]  /*b440*/  ISETP.NE.AND P1, PT, R6, 0x5, PT ;  /* 0x000000050600780c */ /* 0x000fe20003f25270 */
[----:B------:R-:W-:-:S02]  /*b450*/  UIADD3.X UR5, URZ, UR23, URZ, UP0, !UPT ;  /* 0x000000173f057290 */ /* 0x000fc400087fe43f */
[----:B------:R-:W-:Y:S01]  /*b460*/  UIADD3 UR15, UR8, 0x14100, URZ ;  /* 0x00014100080f7890 */ /* 0x000fe2000fffe03f */
[----:B------:R-:W-:Y:S02]  /*b470*/  SEL R14, RZ, 0x1, P1 ;  /* 0x00000001ff0e7807 */ /* 0x000fe40000800000 */
[----:B------:R-:W-:Y:S01]  /*b480*/  UMOV UR8, UR14 ;  /* 0x0000000e00087c82 */ /* 0x000fe20008000000 */
[----:B------:R-:W-:Y:S02]  /*b490*/  SEL R6, R6, RZ, P1 ;  /* 0x000000ff06067207 */ /* 0x000fe40000800000 */
[----:B------:R-:W-:Y:S01]  /*b4a0*/  LOP3.LUT R5, R5, R14, RZ, 0x3c, !PT ;  /* 0x0000000e05057212 */ /* 0x000fe200078e3cff */
[----:B------:R0:W-:Y:S02]  /*b4b0*/  UTMALDG.3D [UR8], [UR4], desc[UR6] ;  /* 0x00000608040075b4 */ /* 0x0001e40008011000 */
[----:B0-----:R-:W-:Y:S01]  /*b4c0*/  UMOV UR8, UR15 ;  /* 0x0000000f00087c82 */ /* 0x001fe20008000000 */
[----:B------:R-:W-:-:S02]  /*b4d0*/  UMOV UR11, UR19 ;  /* 0x00000013000b7c82 */ /* 0x000fc40008000000 */
[----:B------:R0:W-:Y:S02]  /*b4e0*/  UTMALDG.3D [UR8], [UR24], desc[UR6] ;  /* 0x00000608180075b4 */ /* 0x0001e40008011000 */
[----:B0-----:R-:W-:Y:S05]  /*b4f0*/  @P3 BRA `(.L_x_295) ;  /* 0xfffffffc00483947 */ /* 0x001fea000383ffff */
.L_x_291:
[----:B------:R-:W-:Y:S05]  /*b500*/  BSYNC B1 ;  /* 0x0000000000017941 */ /* 0x000fea0003800000 */
.L_x_290:
[----:B------:R-:W-:Y:S01]  /*b510*/  LOP3.LUT P3, RZ, R13, 0xff, RZ, 0xc0, !PT ;  /* 0x000000ff0dff7812 */ /* 0x000fe2000786c0ff */
[----:B------:R-:W-:Y:S01]  /*b520*/  ULDC.64 UR4, c[0x0][0x650] ;  /* 0x0001940000047ab9 */ /* 0x000fe20000000a00 */
[----:B------:R-:W-:Y:S01]  /*b530*/  IADD3 R12, R3, R12, RZ ;  /* 0x0000000c030c7210 */ /* 0x000fe20007ffe0ff */
[----:B------:R-:W-:Y:S01]  /*b540*/  BSSY B1, `(.L_x_296) ;  /* 0x000006b000017945 */ /* 0x000fe20003800000 */
[----:B------:R-:W-:Y:S01]  /*b550*/  IADD3 R16, P4, R16, UR20, RZ ;  /* 0x0000001410107c10 */ /* 0x000fe2000ff9e0ff */
[----:B------:R-:W-:Y:S01]  /*b560*/  IMAD.MOV.U32 R9, RZ, RZ, -0x1 ;  /* 0xffffffffff097424 */ /* 0x000fe200078e00ff */
[----:B------:R-:W-:Y:S01]  /*b570*/  ISETP.GT.U32.AND P1, PT, R12, 0x4, PT ;  /* 0x000000040c00780c */ /* 0x000fe20003f24070 */
[----:B------:R-:W-:Y:S01]  /*b580*/  IMAD.MOV.U32 R8, RZ, RZ, -0x1 ;  /* 0xffffffffff087424 */ /* 0x000fe200078e00ff */
[----:B------:R-:W-:Y:S02]  /*b590*/  IADD3.X R17, R17, UR13, RZ, P4, !PT ;  /* 0x0000000d11117c10 */ /* 0x000fe4000a7fe4ff */
[----:B------:R-:W-:-:S02]  /*b5a0*/  ISETP.LT.U32.AND P1, PT, R3, 0x5, P1 ;  /* 0x000000050300780c */ /* 0x000fc40000f21070 */
[----:B------:R-:W-:Y:S01]  /*b5b0*/  PRMT R13, RZ, 0x7610, R13 ;  /* 0x00007610ff0d7816 */ /* 0x000fe2000000000d */
[----:B------:R-:W0:Y:S01]  /*b5c0*/  @P3 S2R R5, SR_CgaCtaId ;  /* 0x0000000000053919 */ /* 0x000e220000008800 */
[----:B------:R-:W-:-:S04]  /*b5d0*/  @P3 MOV R4, 0x400 ;  /* 0x0000040000043802 */ /* 0x000fc80000000f00 */
[----:B0-----:R-:W-:Y:S01]  /*b5e0*/  @P3 LEA R6, R5, R4, 0x18 ;  /* 0x0000000405063211 */ /* 0x001fe200078ec0ff */
[----:B------:R-:W-:-:S03]  /*b5f0*/  IMAD.WIDE.U32 R4, R12, -0x33333333, RZ ;  /* 0xcccccccd0c047825 */ /* 0x000fc600078e00ff */
[----:B------:R0:W-:Y:S01]  /*b600*/  @P3 SYNCS.ARRIVE.TRANS64.A1T0 RZ, [R6+URZ+0x68], RZ ;  /* 0x000068ff06ff39a7 */ /* 0x0001e2000810003f */
[----:B------:R-:W-:Y:S02]  /*b610*/  ISETP.GE.U32.AND P3, PT, R3, 0x5, PT ;  /* 0x000000050300780c */ /* 0x000fe40003f66070 */
[----:B------:R-:W-:Y:S02]  /*b620*/  SHF.R.U32.HI R7, RZ, 0x2, R5 ;  /* 0x00000002ff077819 */ /* 0x000fe40000011605 */
[----:B------:R-:W-:Y:S02]  /*b630*/  SEL R5, RZ, 0x1, !P1 ;  /* 0x00000001ff057807 */ /* 0x000fe40004800000 */
[----:B------:R-:W-:Y:S01]  /*b640*/  ISETP.GE.U32.AND P1, PT, R16, UR4, PT ;  /* 0x0000000410007c0c */ /* 0x000fe2000bf26070 */
[----:B------:R-:W-:Y:S01]  /*b650*/  IMAD R12, R7, -0x5, R12 ;  /* 0xfffffffb070c7824 */ /* 0x000fe200078e020c */
[----:B------:R-:W-:Y:S02]  /*b660*/  LOP3.LUT R0, R0, R5, RZ, 0x3c, !PT ;  /* 0x0000000500007212 */ /* 0x000fe400078e3cff */
[----:B------:R-:W-:-:S02]  /*b670*/  ISETP.GE.U32.AND.EX P1, PT, R17, UR5, PT, P1 ;  /* 0x0000000511007c0c */ /* 0x000fc4000bf26110 */
[----:B------:R-:W-:Y:S02]  /*b680*/  PRMT R4, RZ, 0x7610, R4 ;  /* 0x00007610ff047816 */ /* 0x000fe40000000004 */
[----:B------:R-:W-:Y:S01]  /*b690*/  @P3 LOP3.LUT R0, R0, 0x1, R7, 0x78, !PT ;  /* 0x0000000100003812 */ /* 0x000fe200078e7807 */
[----:B------:R-:W-:-:S08]  /*b6a0*/  IMAD.MOV.U32 R7, RZ, RZ, -0x1 ;  /* 0xffffffffff077424 */ /* 0x000fd000078e00ff */
[----:B0-----:R-:W-:Y:S05]  /*b6b0*/  @P1 BRA `(.L_x_297) ;  /* 0x00000004004c1947 */ /* 0x001fea0003800000 */
[----:B------:R-:W-:Y:S01]  /*b6c0*/  ULDC.64 UR4, c[0x0][0x628] ;  /* 0x00018a0000047ab9 */ /* 0x000fe20000000a00 */
[----:B------:R-:W0:Y:S01]  /*b6d0*/  S2R R15, SR_CTAID.X ;  /* 0x00000000000f7919 */ /* 0x000e220000002500 */
[----:B------:R-:W-:Y:S01]  /*b6e0*/  ISETP.NE.U32.AND P1, PT, RZ, UR4, PT ;  /* 0x00000004ff007c0c */ /* 0x000fe2000bf25070 */
[----:B------:R-:W-:Y:S01]  /*b6f0*/  ULDC UR7, c[0x0][0x630] ;  /* 0x00018c0000077ab9 */ /* 0x000fe20000000800 */
[----:B------:R-:W-:Y:S01]  /*b700*/  IMAD.MOV.U32 R4, RZ, RZ, R16 ;  /* 0x000000ffff047224 */ /* 0x000fe200078e0010 */
[----:B------:R-:W1:Y:S01]  /*b710*/  S2R R14, SR_CTAID.Y ;  /* 0x00000000000e7919 */ /* 0x000e620000002600 */
[----:B------:R-:W-:Y:S01]  /*b720*/  ISETP.NE.AND.EX P1, PT, RZ, UR5, PT, P1 ;  /* 0x00000005ff007c0c */ /* 0x000fe2000bf25310 */
[----:B------:R-:W-:-:S12]  /*b730*/  IMAD.MOV.U32 R5, RZ, RZ, R17 ;  /* 0x000000ffff057224 */ /* 0x000fd800078e0011 */
[----:B------:R-:W-:Y:S05]  /*b740*/  @!P1 BRA `(.L_x_298) ;  /* 0x0000000000289947 */ /* 0x000fea0003800000 */
[----:B------:R-:W-:Y:S02]  /*b750*/  ULDC UR6, c[0x0][0x634] ;  /* 0x00018d0000067ab9 */ /* 0x000fe40000000800 */
[----:B------:R-:W-:-:S05]  /*b760*/  IADD3 R9, P1, R16, UR6, RZ ;  /* 0x0000000610097c10 */ /* 0x000fca000ff3e0ff */
[----:B------:R-:W-:-:S04]  /*b770*/  IMAD.X R21, RZ, RZ, R17, P1 ;  /* 0x000000ffff157224 */ /* 0x000fc800008e0611 */
[----:B------:R-:W-:-:S04]  /*b780*/  IMAD.WIDE.U32 R6, R21, UR4, RZ ;  /* 0x0000000415067c25 */ /* 0x000fc8000f8e00ff */
[----:B------:R-:W-:-:S04]  /*b790*/  IMAD.WIDE.U32 R6, P1, R9, UR5, R6 ;  /* 0x0000000509067c25 */ /* 0x000fc8000f820006 */
[----:B------:R-:W-:Y:S01]  /*b7a0*/  IMAD.WIDE.U32 R8, R9, UR4, RZ ;  /* 0x0000000409087c25 */ /* 0x000fe2000f8e00ff */
[----:B------:R-:W-:-:S03]  /*b7b0*/  IADD3.X R5, RZ, RZ, RZ, P1, !PT ;  /* 0x000000ffff057210 */ /* 0x000fc60000ffe4ff */
[----:B------:R-:W-:Y:S01]  /*b7c0*/  IMAD.MOV.U32 R4, RZ, RZ, R7 ;  /* 0x000000ffff047224 */ /* 0x000fe200078e0007 */
[----:B------:R-:W-:-:S05]  /*b7d0*/  IADD3 RZ, P1, R9, R6, RZ ;  /* 0x0000000609ff7210 */ /* 0x000fca0007f3e0ff */
[----:B------:R-:W-:-:S08]  /*b7e0*/  IMAD.WIDE.U32.X R4, R21, UR5, R4, P1 ;  /* 0x0000000515047c25 */ /* 0x000fd000088e0404 */
.L_x_298:
[--C-:B------:R-:W-:Y:S01]  /*b7f0*/  SHF.R.U64 R8, R4, UR7, R5.reuse ;  /* 0x0000000704087c19 */ /* 0x100fe20008001205 */
[----:B------:R-:W-:Y:S01]  /*b800*/  ULDC.64 UR4, c[0x0][0x620] ;  /* 0x0001880000047ab9 */ /* 0x000fe20000000a00 */
[----:B------:R-:W-:Y:S01]  /*b810*/  SHF.R.U32.HI R4, RZ, UR7, R5 ;  /* 0x00000007ff047c19 */ /* 0x000fe20008011605 */
[----:B------:R-:W2:Y:S01]  /*b820*/  LDC R24, c[0x0][0x144] ;  /* 0x00005100ff187b82 */ /* 0x000ea20000000800 */
[----:B------:R-:W-:Y:S01]  /*b830*/  IADD3 R7, P1, RZ, -R8, RZ ;  /* 0x80000008ff077210 */ /* 0x000fe20007f3e0ff */
[----:B------:R-:W-:Y:S01]  /*b840*/  ULDC.64 UR8, c[0x0][0x640] ;  /* 0x0001900000087ab9 */ /* 0x000fe20000000a00 */
[----:B0-----:R-:W-:Y:S01]  /*b850*/  I2FP.F32.U32 R9, R15 ;  /* 0x0000000f00097245 */ /* 0x001fe20000201000 */
[----:B------:R-:W-:Y:S02]  /*b860*/  ULDC UR6, c[0x0][0x608] ;  /* 0x0001820000067ab9 */ /* 0x000fe40000000800 */
[----:B------:R-:W-:Y:S01]  /*b870*/  IMAD.X R4, RZ, RZ, ~R4, P1 ;  /* 0x000000ffff047224 */ /* 0x000fe200008e0e04 */
[----:B------:R-:W-:Y:S01]  /*b880*/  ISETP.NE.U32.AND P1, PT, RZ, UR8, PT ;  /* 0x00000008ff007c0c */ /* 0x000fe2000bf25070 */
[----:B------:R-:W0:Y:S02]  /*b890*/  LDC R21, c[0x0][0x148] ;  /* 0x00005200ff157b82 */ /* 0x000e240000000800 */
[----:B------:R-:W-:Y:S01]  /*b8a0*/  IMAD R6, R4, UR4, RZ ;  /* 0x0000000404067c24 */ /* 0x000fe2000f8e02ff */
[----:B------:R-:W-:Y:S01]  /*b8b0*/  ISETP.NE.AND.EX P1, PT, RZ, UR9, PT, P1 ;  /* 0x00000009ff007c0c */ /* 0x000fe2000bf25310 */
[----:B------:R-:W-:Y:S01]  /*b8c0*/  IMAD.WIDE.U32 R4, R7, UR4, R16 ;  /* 0x0000000407047c25 */ /* 0x000fe2000f8e0010 */
[----:B------:R-:W-:-:S03]  /*b8d0*/  ULDC UR4, c[0x0][0x150] ;  /* 0x0000540000047ab9 */ /* 0x000fc60000000800 */
[----:B------:R-:W-:Y:S02]  /*b8e0*/  IMAD R7, R7, UR5, R6 ;  /* 0x0000000507077c24 */ /* 0x000fe4000f8e0206 */
[----:B------:R-:W-:Y:S01]  /*b8f0*/  FMUL R6, R9, UR4 ;  /* 0x0000000409067c20 */ /* 0x000fe20008400000 */
[----:B------:R-:W-:Y:S01]  /*b900*/  ULDC UR4, c[0x0][0x618] ;  /* 0x0001860000047ab9 */ /* 0x000fe20000000800 */
[----:B------:R-:W-:Y:S01]  /*b910*/  ULDC UR5, c[0x0][0x154] ;  /* 0x0000550000057ab9 */ /* 0x000fe20000000800 */
[----:B------:R-:W-:-:S03]  /*b920*/  IMAD.IADD R5, R5, 0x1, R7 ;  /* 0x0000000105057824 */ /* 0x000fc600078e0207 */
[----:B------:R-:W3:Y:S02]  /*b930*/  F2I.U32.TRUNC.NTZ R6, R6 ;  /* 0x0000000600067305 */ /* 0x000ee4000020f000 */
[----:B------:R-:W-:Y:S02]  /*b940*/  SHF.R.U64 R9, R4, UR4, R5 ;  /* 0x0000000404097c19 */ /* 0x000fe40008001205 */
[----:B-1----:R-:W-:-:S05]  /*b950*/  I2FP.F32.U32 R4, R14 ;  /* 0x0000000e00047245 */ /* 0x002fca0000201000 */
[----:B------:R-:W-:Y:S01]  /*b960*/  FMUL R22, R4, UR5 ;  /* 0x0000000504167c20 */ /* 0x000fe20008400000 */
[----:B------:R-:W-:Y:S01]  /*b970*/  SHF.R.U32.HI R4, RZ, UR4, R5 ;  /* 0x00000004ff047c19 */ /* 0x000fe20008011605 */
[----:B------:R-:W-:-:S03]  /*b980*/  ULDC UR4, c[0x0][0x658] ;  /* 0x0001960000047ab9 */ /* 0x000fc60000000800 */
[--C-:B------:R-:W-:Y:S01]  /*b990*/  SHF.R.U64 R20, R9, UR6, R4.reuse ;  /* 0x0000000609147c19 */ /* 0x100fe20008001204 */
[----:B------:R-:W1:Y:S01]  /*b9a0*/  F2I.U32.TRUNC.NTZ R22, R22 ;  /* 0x0000001600167305 */ /* 0x000e62000020f000 */
[----:B------:R-:W-:Y:S01]  /*b9b0*/  SHF.R.U32.HI R5, RZ, UR6, R4 ;  /* 0x00000006ff057c19 */ /* 0x000fe20008011604 */
[----:B---3--:R-:W-:-:S03]  /*b9c0*/  IMAD.MOV R6, RZ, RZ, -R6 ;  /* 0x000000ffff067224 */ /* 0x008fc600078e0a06 */
[----:B------:R-:W-:Y:S01]  /*b9d0*/  SHF.R.U64 R18, R20, UR4, R5 ;  /* 0x0000000414127c19 */ /* 0x000fe20008001205 */
[----:B--2---:R-:W-:Y:S01]  /*b9e0*/  IMAD R15, R24, R6, R15 ;  /* 0x00000006180f7224 */ /* 0x004fe200078e020f */
[----:B------:R-:W-:-:S03]  /*b9f0*/  SHF.R.U32.HI R23, RZ, UR4, R5 ;  /* 0x00000004ff177c19 */ /* 0x000fc60008011605 */
[----:B------:R-:W-:Y:S02]  /*ba00*/  IMAD.MOV.U32 R4, RZ, RZ, R18 ;  /* 0x000000ffff047224 */ /* 0x000fe400078e0012 */
[----:B------:R-:W-:Y:S01]  /*ba10*/  IMAD.MOV.U32 R5, RZ, RZ, R23 ;  /* 0x000000ffff057224 */ /* 0x000fe200078e0017 */
[----:B-1----:R-:W-:Y:S06]  /*ba20*/  @!P1 BRA `(.L_x_299) ;  /* 0x0000000000289947 */ /* 0x002fec0003800000 */
[----:B------:R-:W-:Y:S02]  /*ba30*/  ULDC UR4, c[0x0][0x64c] ;  /* 0x0001930000047ab9 */ /* 0x000fe40000000800 */
[----:B------:R-:W-:-:S04]  /*ba40*/  IADD3 R5, P1, R18, UR4, RZ ;  /* 0x0000000412057c10 */ /* 0x000fc8000ff3e0ff */
[----:B------:R-:W-:-:S05]  /*ba50*/  IADD3.X R23, RZ, R23, RZ, P1, !PT ;  /* 0x00000017ff177210 */ /* 0x000fca0000ffe4ff */
[----:B------:R-:W-:-:S04]  /*ba60*/  IMAD.WIDE.U32 R6, R23, UR8, RZ ;  /* 0x0000000817067c25 */ /* 0x000fc8000f8e00ff */
[----:B------:R-:W-:-:S04]  /*ba70*/  IMAD.WIDE.U32 R6, P1, R5, UR9, R6 ;  /* 0x0000000905067c25 */ /* 0x000fc8000f820006 */
[----:B------:R-:W-:-:S04]  /*ba80*/  IMAD.WIDE.U32 R4, R5, UR8, RZ ;  /* 0x0000000805047c25 */ /* 0x000fc8000f8e00ff */
[----:B------:R-:W-:Y:S01]  /*ba90*/  IMAD.MOV.U32 R4, RZ, RZ, R7 ;  /* 0x000000ffff047224 */ /* 0x000fe200078e0007 */
[----:B------:R-:W-:Y:S01]  /*baa0*/  IADD3 RZ, P3, R5, R6, RZ ;  /* 0x0000000605ff7210 */ /* 0x000fe20007f7e0ff */
[----:B------:R-:W-:-:S04]  /*bab0*/  IMAD.X R5, RZ, RZ, RZ, P1 ;  /* 0x000000ffff057224 */ /* 0x000fc800008e06ff */
[----:B------:R-:W-:-:S08]  /*bac0*/  IMAD.WIDE.U32.X R4, R23, UR9, R4, P3 ;  /* 0x0000000917047c25 */ /* 0x000fd000098e0404 */
.L_x_299:
[----:B------:R-:W-:Y:S01]  /*bad0*/  ISETP.NE.AND P1, PT, R2, 0x1, PT ;  /* 0x000000010200780c */ /* 0x000fe20003f25270 */
[----:B------:R-:W-:Y:S01]  /*bae0*/  ULDC UR4, c[0x0][0x648] ;  /* 0x0001920000047ab9 */ /* 0x000fe20000000800 */
[----:B------:R-:W-:Y:S01]  /*baf0*/  LOP3.LUT R20, R20, UR17, RZ, 0xc0, !PT ;  /* 0x0000001114147c12 */ /* 0x000fe2000f8ec0ff */
[----:B------:R-:W-:Y:S01]  /*bb00*/  IMAD.MOV R22, RZ, RZ, -R22 ;  /* 0x000000ffff167224 */ /* 0x000fe200078e0a16 */
[----:B------:R-:W-:Y:S01]  /*bb10*/  SHF.R.U64 R5, R4, UR4, R5 ;  /* 0x0000000404057c19 */ /* 0x000fe20008001205 */
[----:B------:R-:W-:Y:S01]  /*bb20*/  ULDC UR4, c[0x0][0x638] ;  /* 0x00018e0000047ab9 */ /* 0x000fe20000000800 */
[----:B------:R-:W-:Y:S01]  /*bb30*/  LOP3.LUT R9, R9, UR16, RZ, 0xc0, !PT ;  /* 0x0000001009097c12 */ /* 0x000fe2000f8ec0ff */
[----:B------:R-:W-:Y:S01]  /*bb40*/  ULDC UR5, c[0x0][0x610] ;  /* 0x0001840000057ab9 */ /* 0x000fe20000000800 */
[----:B------:R-:W-:Y:S02]  /*bb50*/  IMAD.MOV.U32 R4, RZ, RZ, 0x1 ;  /* 0x00000001ff047424 */ /* 0x000fe400078e00ff */
[----:B------:R-:W-:-:S02]  /*bb60*/  IMAD.MOV R7, RZ, RZ, -R5 ;  /* 0x000000ffff077224 */ /* 0x000fc400078e0a05 */
[----:B------:R-:W-:Y:S02]  /*bb70*/  IMAD R20, R5, UR18, R20 ;  /* 0x0000001205147c24 */ /* 0x000fe4000f8e0214 */
[----:B0-----:R-:W-:Y:S02]  /*bb80*/  @P1 IMAD R15, R21, R22, R14 ;  /* 0x00000016150f1224 */ /* 0x001fe400078e020e */
[----:B------:R-:W-:Y:S01]  /*bb90*/  IMAD R18, R7, UR4, R18 ;  /* 0x0000000407127c24 */ /* 0x000fe2000f8e0212 */
[----:B------:R-:W-:Y:S01]  /*bba0*/  ULDC UR4, c[0x0][0x600] ;  /* 0x0001800000047ab9 */ /* 0x000fe20000000800 */
[----:B------:R-:W-:Y:S02]  /*bbb0*/  IMAD R15, R20, UR5, R15 ;  /* 0x00000005140f7c24 */ /* 0x000fe4000f8e020f */
[----:B------:R-:W-:-:S05]  /*bbc0*/  IMAD R18, R18, UR4, R9 ;  /* 0x0000000412127c24 */ /* 0x000fca000f8e0209 */
[----:B------:R-:W-:Y:S02]  /*bbd0*/  SEL R9, R18, R15, !P1 ;  /* 0x0000000f12097207 */ /* 0x000fe40004800000 */
[----:B------:R-:W-:-:S07]  /*bbe0*/  SEL R7, R15, R18, !P1 ;  /* 0x000000120f077207 */ /* 0x000fce0004800000 */
.L_x_297:
[----:B------:R-:W-:Y:S05]  /*bbf0*/  BSYNC B1 ;  /* 0x0000000000017941 */ /* 0x000fea0003800000 */
.L_x_296:
[----:B------:R-:W-:-:S13]  /*bc00*/  LOP3.LUT P1, RZ, R4, 0xff, RZ, 0xc0, !PT ;  /* 0x000000ff04ff7812 */ /* 0x000fda000782c0ff */
[----:B------:R-:W-:Y:S05]  /*bc10*/  @P1 BRA `(.L_x_300) ;  /* 0xfffffff4004c1947 */ /* 0x000fea000383ffff */
[----:B------:R-:W-:Y:S05]  /*bc20*/  BSYNC B0 ;  /* 0x0000000000007941 */ /* 0x000fea0003800000 */
.L_x_288:
[----:B------:R-:W-:-:S03]  /*bc30*/  UMOV UR4, 0xffffffff ;  /* 0xffffffff00047882 */ /* 0x000fc60000000000 */
[----:B------:R-:W-:Y:S05]  /*bc40*/  BRA.DIV UR4, `(.L_x_301) ;  /* 0x00000006043c7947 */ /* 0x000fea000b800000 */
[----:B------:R-:W-:-:S13]  /*bc50*/  ELECT P6, URZ, PT ;  /* 0x00000000003f782f */ /* 0x000fda00038c0000 */
.L_x_316:
[----:B------:R-:W-:Y:S04]  /*bc60*/  BSSY B0, `(.L_x_302) ;  /* 0x0000034000007945 */ /* 0x000fe80003800000 */
[----:B------:R-:W-:Y:S05]  /*bc70*/  @!P6 BRA `(.L_x_303) ;  /* 0x0000000000c8e947 */ /* 0x000fea0003800000 */
[----:B------:R-:W-:-:S04]  /*bc80*/  LOP3.LUT R19, R19, 0x2, RZ, 0xfc, !PT ;  /* 0x0000000213137812 */ /* 0x000fc800078efcff */
[----:B------:R-:W-:-:S13]  /*bc90*/  ISETP.NE.AND P0, PT, R19, 0x3, PT ;  /* 0x000000031300780c */ /* 0x000fda0003f05270 */
[----:B------:R-:W-:Y:S05]  /*bca0*/  @!P0 BRA `(.L_x_304) ;  /* 0x0000000000048947 */ /* 0x000fea0003800000 */
[----:B------:R-:W-:Y:S01]  /*bcb0*/  BPT.TRAP 0x1 ;  /* 0x000000040000795c */ /* 0x000fe20000300000 */
.L_x_304:
[----:B------:R-:W0:Y:S01]  /*bcc0*/  S2R R3, SR_CgaCtaId ;  /* 0x0000000000037919 */ /* 0x000e220000008800 */
[----:B------:R-:W-:-:S04]  /*bcd0*/  MOV R2, 0x400 ;  /* 0x0000040000027802 */ /* 0x000fc80000000f00 */
[----:B0-----:R-:W-:Y:S02]  /*bce0*/  LEA R3, R3, R2, 0x18 ;  /* 0x0000000203037211 */ /* 0x001fe400078ec0ff */
[----:B------:R-:W-:-:S03]  /*bcf0*/  SHF.L.U32 R2, R0, 0x1f, RZ ;  /* 0x0000001f00027819 */ /* 0x000fc600000006ff */
[----:B------:R-:W-:-:S05]  /*bd00*/  VIADD R3, R3, 0x28 ;  /* 0x0000002803037836 */ /* 0x000fca0000000000 */
[C---:B------:R-:W-:Y:S01]  /*bd10*/  LEA R7, R12.reuse, R3, 0x3 ;  /* 0x000000030c077211 */ /* 0x040fe200078e18ff */
[----:B------:R-:W-:-:S03]  /*bd20*/  VIADD R12, R12, 0x1 ;  /* 0x000000010c0c7836 */ /* 0x000fc60000000000 */
[----:B------:R-:W0:Y:S02]  /*bd30*/  SYNCS.PHASECHK.TRANS64.TRYWAIT P0, [R7+URZ], R2 ;  /* 0x00000002070075a7 */ /* 0x000e24000800017f */
[----:B------:R-:W-:-:S04]  /*bd40*/  ISETP.NE.AND P1, PT, R12, 0x5, PT ;  /* 0x000000050c00780c */ /* 0x000fc80003f25270 */
[----:B------:R-:W-:Y:S02]  /*bd50*/  SEL R5, RZ, 0x1, P1 ;  /* 0x00000001ff057807 */ /* 0x000fe40000800000 */
[----:B------:R-:W-:Y:S02]  /*bd60*/  SEL R12, R12, RZ, P1 ;  /* 0x000000ff0c0c7207 */ /* 0x000fe40000800000 */
[----:B------:R-:W-:-:S03]  /*bd70*/  LOP3.LUT R5, R0, R5, RZ, 0x3c, !PT ;  /* 0x0000000500057212 */ /* 0x000fc600078e3cff */
[----:B------:R-:W-:Y:S01]  /*bd80*/  IMAD R9, R12, 0x8, R3 ;  /* 0x000000080c097824 */ /* 0x000fe200078e0203 */
[----:B------:R-:W-:Y:S01]  /*bd90*/  SHF.L.U32 R4, R5, 0x1f, RZ ;  /* 0x0000001f05047819 */ /* 0x000fe200000006ff */
[----:B0-----:R-:W-:Y:S06]  /*bda0*/  @!P0 BRA `(.L_x_305) ;  /* 0x0000000400048947 */ /* 0x001fec0003800000 */
.L_x_317:
[----:B------:R-:W1:Y:S01]  /*bdb0*/  SYNCS.PHASECHK.TRANS64.TRYWAIT P0, [R9+URZ], R4 ;  /* 0x00000004090075a7 */ /* 0x000e62000800017f */
[----:B------:R-:W-:-:S05]  /*bdc0*/  VIADD R0, R12, 0x1 ;  /* 0x000000010c007836 */ /* 0x000fca0000000000 */
[----:B------:R-:W-:-:S04]  /*bdd0*/  ISETP.NE.AND P1, PT, R0, 0x5, PT ;  /* 0x000000050000780c */ /* 0x000fc80003f25270 */
[----:B0-----:R-:W-:Y:S02]  /*bde0*/  SEL R2, RZ, 0x1, P1 ;  /* 0x00000001ff027807 */ /* 0x001fe40000800000 */
[----:B------:R-:W-:Y:S02]  /*bdf0*/  SEL R0, R0, RZ, P1 ;  /* 0x000000ff00007207 */ /* 0x000fe40000800000 */
[----:B------:R-:W-:-:S03]  /*be00*/  LOP3.LUT R7, R5, R2, RZ, 0x3c, !PT ;  /* 0x0000000205077212 */ /* 0x000fc600078e3cff */
[----:B------:R-:W-:Y:S01]  /*be10*/  IMAD R6, R0, 0x8, R3 ;  /* 0x0000000800067824 */ /* 0x000fe200078e0203 */
[----:B------:R-:W-:Y:S01]  /*be20*/  SHF.L.U32 R5, R7, 0x1f, RZ ;  /* 0x0000001f07057819 */ /* 0x000fe200000006ff */
[----:B-1----:R-:W-:Y:S06]  /*be30*/  @!P0 BRA `(.L_x_306) ;  /* 0x0000000000f48947 */ /* 0x002fec0003800000 */
.L_x_318:
[----:B------:R-:W1:Y:S01]  /*be40*/  SYNCS.PHASECHK.TRANS64.TRYWAIT P0, [R6+URZ], R5 ;  /* 0x00000005060075a7 */ /* 0x000e62000800017f */
[----:B------:R-:W-:-:S05]  /*be50*/  VIADD R0, R0, 0x1 ;  /* 0x0000000100007836 */ /* 0x000fca0000000000 */
[----:B------:R-:W-:-:S04]  /*be60*/  ISETP.NE.AND P1, PT, R0, 0x5, PT ;  /* 0x000000050000780c */ /* 0x000fc80003f25270 */
[----:B------:R-:W-:Y:S02]  /*be70*/  SEL R2, RZ, 0x1, P1 ;  /* 0x00000001ff027807 */ /* 0x000fe40000800000 */
[----:B------:R-:W-:Y:S02]  /*be80*/  SEL R0, R0, RZ, P1 ;  /* 0x000000ff00007207 */ /* 0x000fe40000800000 */
[----:B------:R-:W-:-:S03]  /*be90*/  LOP3.LUT R7, R7, R2, RZ, 0x3c, !PT ;  /* 0x0000000207077212 */ /* 0x000fc600078e3cff */
[----:B0-----:R-:W-:Y:S01]  /*bea0*/  IMAD R9, R0, 0x8, R3 ;  /* 0x0000000800097824 */ /* 0x001fe200078e0203 */
[----:B------:R-:W-:Y:S01]  /*beb0*/  SHF.L.U32 R4, R7, 0x1f, RZ ;  /* 0x0000001f07047819 */ /* 0x000fe200000006ff */
[----:B-1----:R-:W-:Y:S06]  /*bec0*/  @!P0 BRA `(.L_x_307) ;  /* 0x0000000000e48947 */ /* 0x002fec0003800000 */
.L_x_319:
[----:B------:R-:W1:Y:S01]  /*bed0*/  SYNCS.PHASECHK.TRANS64.TRYWAIT P0, [R9+URZ], R4 ;  /* 0x00000004090075a7 */ /* 0x000e62000800017f */
[----:B------:R-:W-:-:S04]  /*bee0*/  IADD3 R0, R0, 0x1, RZ ;  /* 0x0000000100007810 */ /* 0x000fc80007ffe0ff */
[----:B------:R-:W-:-:S04]  /*bef0*/  ISETP.NE.AND P1, PT, R0, 0x5, PT ;  /* 0x000000050000780c */ /* 0x000fc80003f25270 */
[----:B------:R-:W-:Y:S02]  /*bf00*/  SEL R2, RZ, 0x1, P1 ;  /* 0x00000001ff027807 */ /* 0x000fe40000800000 */
[----:B------:R-:W-:Y:S02]  /*bf10*/  SEL R0, R0, RZ, P1 ;  /* 0x000000ff00007207 */ /* 0x000fe40000800000 */
[----:B------:R-:W-:Y:S01]  /*bf20*/  LOP3.LUT R2, R7, R2, RZ, 0x3c, !PT ;  /* 0x0000000207027212 */ /* 0x000fe200078e3cff */
[----:B-1----:R-:W-:Y:S06]  /*bf30*/  @!P0 BRA `(.L_x_308) ;  /* 0x0000000000dc8947 */ /* 0x002fec0003800000 */
.L_x_320:
[----:B------:R-:W-:Y:S01]  /*bf40*/  IMAD R3, R0, 0x8, R3 ;  /* 0x0000000800037824 */ /* 0x000fe200078e0203 */
[----:B------:R-:W-:-:S07]  /*bf50*/  SHF.L.U32 R0, R2, 0x1f, RZ ;  /* 0x0000001f02007819 */ /* 0x000fce00000006ff */
.L_x_309:
[----:B--2---:R2:W3:Y:S02]  /*bf60*/  SYNCS.PHASECHK.TRANS64.TRYWAIT P0, [R3+URZ], R0 ;  /* 0x00000000030075a7 */ /* 0x0044e4000800017f */
[----:B---3--:R-:W-:Y:S05]  /*bf70*/  @!P0 NANOSLEEP.SYNCS 0x989680 ;  /* 0x009896800000895d */ /* 0x008fea0003900000 */
[----:B------:R-:W3:Y:S02]  /*bf80*/  @!P0 SYNCS.PHASECHK.TRANS64 P0, [R3+URZ], R0 ;  /* 0x00000000030085a7 */ /* 0x000ee4000800007f */
[----:B---3--:R-:W-:Y:S05]  /*bf90*/  @!P0 BRA `(.L_x_309) ;  /* 0xfffffffc00f08947 */ /* 0x008fea000383ffff */
.L_x_303:
[----:B------:R-:W-:Y:S05]  /*bfa0*/  BSYNC B0 ;  /* 0x0000000000007941 */ /* 0x000fea0003800000 */
.L_x_302:
[----:B------:R-:W-:Y:S05]  /*bfb0*/  EXIT ;  /* 0x000000000000794d */ /* 0x000fea0003800000 */
.L_x_17:
[----:B---3--:R3:W4:Y:S02]  /*bfc0*/  SYNCS.PHASECHK.TRANS64.TRYWAIT P1, [R3+URZ], R0 ;  /* 0x00000000030075a7 */ /* 0x008724000802017f */
[----:B----4-:R-:W-:Y:S05]  /*bfd0*/  @!P1 NANOSLEEP.SYNCS 0x989680 ;  /* 0x009896800000995d */ /* 0x010fea0003900000 */
[----:B------:R-:W4:Y:S02]  /*bfe0*/  @!P1 SYNCS.PHASECHK.TRANS64 P1, [R3+URZ], R0 ;  /* 0x00000000030095a7 */ /* 0x000f24000802007f */
[----:B----4-:R-:W-:Y:S05]  /*bff0*/  @!P1 BRA `(.L_x_17) ;  /* 0xfffffffc00f09947 */ /* 0x010fea000383ffff */
[----:B------:R-:W-:Y:S05]  /*c000*/  BRA `(.L_x_16) ;  /* 0xffffff5000887947 */ /* 0x000fea000383ffff */
.L_x_22:
[----:B-1----:R-:W-:-:S04]  /*c010*/  IMAD.U32 R4, RZ, RZ, UR8 ;  /* 0x00000008ff047e24 */ /* 0x002fc8000f8e00ff */
[----:B------:R1:W2:Y:S03]  /*c020*/  SYNCS.PHASECHK.TRANS64.TRYWAIT P1, [R4+URZ], R3 ;  /* 0x00000003040075a7 */ /* 0x0002a6000802017f */
[----:B--2---:R-:W-:Y:S05]  /*c030*/  @!P1 NANOSLEEP.SYNCS 0x989680 ;  /* 0x009896800000995d */ /* 0x004fea0003900000 */
[----:B------:R-:W2:Y:S02]  /*c040*/  @!P1 SYNCS.PHASECHK.TRANS64 P1, [R4+URZ], R3 ;  /* 0x00000003040095a7 */ /* 0x000ea4000802007f */
[----:B--2---:R-:W-:Y:S05]  /*c050*/  @!P1 BRA `(.L_x_22) ;  /* 0xfffffffc00ec9947 */ /* 0x004fea000383ffff */
[----:B------:R-:W-:Y:S05]  /*c060*/  BRA `(.L_x_21) ;  /* 0xffffff5400587947 */ /* 0x000fea000383ffff */
.L_x_289:
[----:B------:R-:W-:Y:S01]  /*c070*/  BSSY B1, `(.L_x_310) ;  /* 0x0000006000017945 */ /* 0x000fe20003800000 */
[----:B------:R-:W-:-:S07]  /*c080*/  IMAD.MOV.U32 R15, RZ, RZ, -0x1 ;  /* 0xffffffffff0f7424 */ /* 0x000fce00078e00ff */
[----:B------:R-:W-:Y:S05]  /*c090*/  WARPSYNC.COLLECTIVE R15, `(.L_x_311) ;  /* 0x000000000f0c7348 */ /* 0x000fea0003c00000 */
[----:B------:R-:W-:Y:S02]  /*c0a0*/  ELECT P6, UR62, PT ;  /* 0x00000000003e782f */ /* 0x000fe400038c0000 */
[----:B------:R-:W-:Y:S01]  /*c0b0*/  MOV R14, UR62 ;  /* 0x0000003e000e7c02 */ /* 0x000fe20008000f00 */
[----:B------:R-:W-:Y:S10]  /*c0c0*/  ENDCOLLECTIVE ;  /* 0x000000000000791b */ /* 0x000ff40003800000 */
.L_x_311:
[----:B------:R-:W-:Y:S05]  /*c0d0*/  BSYNC B1 ;  /* 0x0000000000017941 */ /* 0x000fea0003800000 */
.L_x_310:
[----:B------:R-:W-:Y:S05]  /*c0e0*/  BRA `(.L_x_312) ;  /* 0xfffffff000247947 */ /* 0x000fea000383ffff */
.L_x_292:
[----:B0-----:R0:W1:Y:S02]  /*c0f0*/  SYNCS.PHASECHK.TRANS64.TRYWAIT P1, [R14+URZ+0x28], R7 ;  /* 0x000028070e0075a7 */ /* 0x001064000802017f */
[----:B-1----:R-:W-:Y:S05]  /*c100*/  @!P1 NANOSLEEP.SYNCS 0x989680 ;  /* 0x009896800000995d */ /* 0x002fea0003900000 */
[----:B------:R-:W1:Y:S02]  /*c110*/  @!P1 SYNCS.PHASECHK.TRANS64 P1, [R14+URZ+0x28], R7 ;  /* 0x000028070e0095a7 */ /* 0x000e64000802007f */
[----:B-1----:R-:W-:Y:S05]  /*c120*/  @!P1 BRA `(.L_x_292) ;  /* 0xfffffffc00f09947 */ /* 0x002fea000383ffff */
[----:B------:R-:W-:Y:S05]  /*c130*/  BRA `(.L_x_313) ;  /* 0xfffffff000587947 */ /* 0x000fea000383ffff */
.L_x_301:
[----:B------:R-:W-:Y:S01]  /*c140*/  BSSY B0, `(.L_x_314) ;  /* 0x0000006000007945 */ /* 0x000fe20003800000 */
[----:B------:R-:W-:-:S07]  /*c150*/  IMAD.MOV.U32 R15, RZ, RZ, -0x1 ;  /* 0xffffffffff0f7424 */ /* 0x000fce00078e00ff */
[----:B------:R-:W-:Y:S05]  /*c160*/  WARPSYNC.COLLECTIVE R15, `(.L_x_315) ;  /* 0x000000000f0c7348 */ /* 0x000fea0003c00000 */
[----:B------:R-:W-:Y:S02]  /*c170*/  ELECT P6, UR62, PT ;  /* 0x00000000003e782f */ /* 0x000fe400038c0000 */
[----:B------:R-:W-:Y:S01]  /*c180*/  MOV R14, UR62 ;  /* 0x0000003e000e7c02 */ /* 0x000fe20008000f00 */
[----:B------:R-:W-:Y:S10]  /*c190*/  ENDCOLLECTIVE ;  /* 0x000000000000791b */ /* 0x000ff40003800000 */
.L_x_315:
[----:B------:R-:W-:Y:S05]  /*c1a0*/  BSYNC B0 ;  /* 0x0000000000007941 */ /* 0x000fea0003800000 */
.L_x_314:
[----:B------:R-:W-:Y:S05]  /*c1b0*/  BRA `(.L_x_316) ;  /* 0xfffffff800a87947 */ /* 0x000fea000383ffff */
.L_x_305:
[----:B0-----:R0:W1:Y:S02]  /*c1c0*/  SYNCS.PHASECHK.TRANS64.TRYWAIT P0, [R7+URZ], R2 ;  /* 0x00000002070075a7 */ /* 0x001064000800017f */
[----:B-1----:R-:W-:Y:S05]  /*c1d0*/  @!P0 NANOSLEEP.SYNCS 0x989680 ;  /* 0x009896800000895d */ /* 0x002fea0003900000 */
[----:B------:R-:W1:Y:S02]  /*c1e0*/  @!P0 SYNCS.PHASECHK.TRANS64 P0, [R7+URZ], R2 ;  /* 0x00000002070085a7 */ /* 0x000e64000800007f */
[----:B-1----:R-:W-:Y:S05]  /*c1f0*/  @!P0 BRA `(.L_x_305) ;  /* 0xfffffffc00f08947 */ /* 0x002fea000383ffff */
[----:B------:R-:W-:Y:S05]  /*c200*/  BRA `(.L_x_317) ;  /* 0xfffffff800e87947 */ /* 0x000fea000383ffff */
.L_x_306:
[----:B0-----:R0:W1:Y:S02]  /*c210*/  SYNCS.PHASECHK.TRANS64.TRYWAIT P0, [R9+URZ], R4 ;  /* 0x00000004090075a7 */ /* 0x001064000800017f */
[----:B-1----:R-:W-:Y:S05]  /*c220*/  @!P0 NANOSLEEP.SYNCS 0x989680 ;  /* 0x009896800000895d */ /* 0x002fea0003900000 */
[----:B------:R-:W1:Y:S02]  /*c230*/  @!P0 SYNCS.PHASECHK.TRANS64 P0, [R9+URZ], R4 ;  /* 0x00000004090085a7 */ /* 0x000e64000800007f */
[----:B-1----:R-:W-:Y:S05]  /*c240*/  @!P0 BRA `(.L_x_306) ;  /* 0xfffffffc00f08947 */ /* 0x002fea000383ffff */
[----:B------:R-:W-:Y:S05]  /*c250*/  BRA `(.L_x_318) ;  /* 0xfffffff800f87947 */ /* 0x000fea000383ffff */
.L_x_307:
[----:B0-----:R0:W1:Y:S02]  /*c260*/  SYNCS.PHASECHK.TRANS64.TRYWAIT P0, [R6+URZ], R5 ;  /* 0x00000005060075a7 */ /* 0x001064000800017f */
[----:B-1----:R-:W-:Y:S05]  /*c270*/  @!P0 NANOSLEEP.SYNCS 0x989680 ;  /* 0x009896800000895d */ /* 0x002fea0003900000 */
[----:B------:R-:W1:Y:S02]  /*c280*/  @!P0 SYNCS.PHASECHK.TRANS64 P0, [R6+URZ], R5 ;  /* 0x00000005060085a7 */ /* 0x000e64000800007f */
[----:B-1----:R-:W-:Y:S05]  /*c290*/  @!P0 BRA `(.L_x_307) ;  /* 0xfffffffc00f08947 */ /* 0x002fea000383ffff */
[----:B------:R-:W-:Y:S05]  /*c2a0*/  BRA `(.L_x_319) ;  /* 0xfffffffc00087947 */ /* 0x000fea000383ffff */
.L_x_308:
[----:B-1----:R1:W2:Y:S02]  /*c2b0*/  SYNCS.PHASECHK.TRANS64.TRYWAIT P0, [R9+URZ], R4 ;  /* 0x00000004090075a7 */ /* 0x0022a4000800017f */
[----:B--2---:R-:W-:Y:S05]  /*c2c0*/  @!P0 NANOSLEEP.SYNCS 0x989680 ;  /* 0x009896800000895d */ /* 0x004fea0003900000 */
[----:B------:R-:W2:Y:S02]  /*c2d0*/  @!P0 SYNCS.PHASECHK.TRANS64 P0, [R9+URZ], R4 ;  /* 0x00000004090085a7 */ /* 0x000ea4000800007f */
[----:B--2---:R-:W-:Y:S05]  /*c2e0*/  @!P0 BRA `(.L_x_308) ;  /* 0xfffffffc00f08947 */ /* 0x004fea000383ffff */
[----:B------:R-:W-:Y:S05]  /*c2f0*/  BRA `(.L_x_320) ;  /* 0xfffffffc00107947 */ /* 0x000fea000383ffff */
.L_x_321:
[----:B------:R-:W-:-:S00]  /*c300*/  BRA `(.L_x_321) ;  /* 0xfffffffc00fc7947 */ /* 0x000fc0000383ffff */
[----:B------:R-:W-:-:S00]  /*c310*/  NOP ;  /* 0x0000000000007918 */ /* 0x000fc00000000000 */
        /* <DEDUP_REMOVED lines=14> */
.L_x_322:


//--------------------- .nv.global.init           --------------------------
	.section	.nv.global.init,"aw",@progbits
.nv.global.init:
	.type		$str$22,@object
	.size		$str$22,($str$23 - $str$22)
$str$22:
        /*0000*/ 	.byte	0x6b, 0x5f, 0x74, 0x69, 0x6c, 0x65, 0x5f, 0x63, 0x6f, 0x75, 0x6e, 0x74, 0x20, 0x3e, 0x3d, 0x20
        /*0010*/ 	.byte	0x31, 0x00
	.type		$str$23,@object
	.size		$str$23,(__unnamed_1 - $str$23)
$str$23:
        /*0012*/ 	.byte	0x2f, 0x74, 0x6d, 0x70, 0x2f, 0x63, 0x75, 0x74, 0x6c, 0x61, 0x73, 0x73, 0x5f, 0x73, 0x77, 0x65
        /*0022*/ 	.byte	0x65, 0x70, 0x5f, 0x73, 0x72, 0x63, 0x2f, 0x69, 0x6e, 0x63, 0x6c, 0x75, 0x64, 0x65, 0x2f, 0x63
        /*0032*/ 	.byte	0x75, 0x74, 0x6c, 0x61, 0x73, 0x73, 0x2f, 0x67, 0x65, 0x6d, 0x6d, 0x2f, 0x63, 0x6f, 0x6c, 0x6c
        /*0042*/ 	.byte	0x65, 0x63, 0x74, 0x69, 0x76, 0x65, 0x2f, 0x73, 0x6d, 0x39, 0x30, 0x5f, 0x6d, 0x6d, 0x61, 0x5f
        /*0052*/ 	.byte	0x74, 0x6d, 0x61, 0x5f, 0x67, 0x6d, 0x6d, 0x61, 0x5f, 0x73, 0x73, 0x5f, 0x77, 0x61, 0x72, 0x70
        /*0062*/ 	.byte	0x73, 0x70, 0x65, 0x63, 0x69, 0x61, 0x6c, 0x69, 0x7a, 0x65, 0x64, 0x2e, 0x68, 0x70, 0x70, 0x00
	.type		__unnamed_1,@object
	.size		__unnamed_1,(.L_0 - __unnamed_1)
__unnamed_1:
        /*0072*/ 	.byte	0x76, 0x6f, 0x69, 0x64, 0x20, 0x63, 0x75, 0x74, 0x6c, 0x61, 0x73, 0x73, 0x3a, 0x3a, 0x67, 0x65
        /* <DEDUP_REMOVED lines=179> */
        /*0bb2*/ 	.byte	0x65, 0x3a, 0x3a, 0x69, 0x64, 0x65, 0x6e, 0x74, 0x69, 0x74, 0x79, 0x5d, 0x00
.L_0:


//--------------------- .nv.shared._ZN7cutlass13device_kernelINS_4gemm6kernel13GemmUniversalIN4cute5tupleIJiiiiEEENS1_10collective13CollectiveMmaINS1_34MainloopSm90TmaGmmaWarpSpecializedILi5ENS5_IJNS4_1CILi1EEESB_SB_EEENS1_35KernelTmaWarpSpecializedCooperativeEEENS5_IJNSA_ILi256EEENSA_ILi128EEENSA_ILi32EEEEEENS_6half_tENS5_IJlSB_lEEESJ_SK_NS4_8TiledMMAINS4_8MMA_AtomIJNS4_4SM904GMMA26MMA_64x128x16_F32F16F16_SSILNSO_5MajorE0ELSQ_0ELNSO_7ScaleInE1ELSR_1EEEEEENS4_6LayoutINS5_IJNSA_ILi2EEESB_SB_EEENS5_IJSB_NSA_ILi0EEESX_EEEEENS5_IJNS4_10UnderscoreES10_S10_EEEEENS4_13SM90_TMA_LOADENS4_14ComposedLayoutINS4_7SwizzleILi2ELi4ELi3EEENS4_18smem_ptr_flag_bitsILi16EEENSU_INS5_IJNSA_ILi8EEESH_EEENS5_IJSH_SB_EEEEEEEvNS4_8identityES13_S1D_vS1E_EENS_8epilogue10collective6detail29Sm90TmaWarpSpecializedAdapterINS1H_15DefaultEpilogueISJ_SK_SK_NS1G_6thread17LinearCombinationISJ_Li1EffLNS1L_9ScaleType4KindE0ELNS_15FloatRoundStyleE2ESJ_EENS1_15EpilogueDefaultEEEEEvvEEEEvNT_6ParamsE --------------------------
	.section	.nv.shared._ZN7cutlass13device_kernelINS_4gemm6kernel13GemmUniversalIN4cute5tupleIJiiiiEEENS1_10collective13CollectiveMmaINS1_34MainloopSm90TmaGmmaWarpSpecializedILi5ENS5_IJNS4_1CILi1EEESB_SB_EEENS1_35KernelTmaWarpSpecializedCooperativeEEENS5_IJNSA_ILi256EEENSA_ILi128EEENSA_ILi32EEEEEENS_6half_tENS5_IJlSB_lEEESJ_SK_NS4_8TiledMMAINS4_8MMA_AtomIJNS4_4SM904GMMA26MMA_64x128x16_F32F16F16_SSILNSO_5MajorE0ELSQ_0ELNSO_7ScaleInE1ELSR_1EEEEEENS4_6LayoutINS5_IJNSA_ILi2EEESB_SB_EEENS5_IJSB_NSA_ILi0EEESX_EEEEENS5_IJNS4_10UnderscoreES10_S10_EEEEENS4_13SM90_TMA_LOADENS4_14ComposedLayoutINS4_7SwizzleILi2ELi4ELi3EEENS4_18smem_ptr_flag_bitsILi16EEENSU_INS5_IJNSA_ILi8EEESH_EEENS5_IJSH_SB_EEEEEEEvNS4_8identityES13_S1D_vS1E_EENS_8epilogue10collective6detail29Sm90TmaWarpSpecializedAdapterINS1H_15DefaultEpilogueISJ_SK_SK_NS1G_6thread17LinearCombinationISJ_Li1EffLNS1L_9ScaleType4KindE0ELNS_15FloatRoundStyleE2ESJ_EENS1_15EpilogueDefaultEEEEEvvEEEEvNT_6ParamsE,"aw",@nobits
	.sectionflags	@""
	.align	16
	.zero		1024


//--------------------- .nv.shared.reserved.0     --------------------------
	.section	.nv.shared.reserved.0,"aw",@nobits
	.weak		__nv_reservedSMEM_offset_0_alias
	.size		__nv_reservedSMEM_offset_0_alias, 0, 0
	.other		__nv_reservedSMEM_offset_0_alias,@"STO_CUDA_RESERVED_SHARED STV_DEFAULT"
__nv_reservedSMEM_offset_0_alias:
	.zero		0


//--------------------- .nv.global                --------------------------
	.section	.nv.global,"aw",@nobits
.nv.global:
	.type		_ZN40_INTERNAL_8ec88efb_4_k_cu_dc7c24cd_262504cute1_E,@object
	.size		_ZN40_INTERNAL_8ec88efb_4_k_cu_dc7c24cd_262504cute1_E,(_ZN40_INTERNAL_8ec88efb_4_k_cu_dc7c24cd_262504cuda3std3__45__cpo6cbeginE - _ZN40_INTERNAL_8ec88efb_4_k_cu_dc7c24cd_262504cute1_E)
_ZN40_INTERNAL_8ec88efb_4_k_cu_dc7c24cd_262504cute1_E:
	.zero		1
	.type		_ZN40_INTERNAL_8ec88efb_4_k_cu_dc7c24cd_262504cuda3std3__45__cpo6cbeginE,@object
	.size		_ZN40_INTERNAL_8ec88efb_4_k_cu_dc7c24cd_262504cuda3std3__45__cpo6cbeginE,(_ZN40_INTERNAL_8ec88efb_4_k_cu_dc7c24cd_262504cuda3std3__48in_placeE - _ZN40_INTERNAL_8ec88efb_4_k_cu_dc7c24cd_262504cuda3std3__45__cpo6cbeginE)
_ZN40_INTERNAL_8ec88efb_4_k_cu_dc7c24cd_262504cuda3std3__45__cpo6cbeginE:
	.zero		1
	.type		_ZN40_INTERNAL_8ec88efb_4_k_cu_dc7c24cd_262504cuda3std3__48in_placeE,@object
	.size		_ZN40_INTERNAL_8ec88efb_4_k_cu_dc7c24cd_262504cuda3std3__48in_placeE,(_ZN40_INTERNAL_8ec88efb_4_k_cu_dc7c24cd_262504cuda3std6ranges3__45__cpo9iter_moveE - _ZN40_INTERNAL_8ec88efb_4_k_cu_dc7c24cd_262504cuda3std3__48in_placeE)
_ZN40_INTERNAL_8ec88efb_4_k_cu_dc7c24cd_262504cuda3std3__48in_placeE:
	.zero		1
	.type		_ZN40_INTERNAL_8ec88efb_4_k_cu_dc7c24cd_262504cuda3std6ranges3__45__cpo9iter_moveE,@object
	.size		_ZN40_INTERNAL_8ec88efb_4_k_cu_dc7c24cd_262504cuda3std6ranges3__45__cpo9iter_moveE,(_ZN40_INTERNAL_8ec88efb_4_k_cu_dc7c24cd_262504cuda3std3__45__cpo5beginE - _ZN40_INTERNAL_8ec88efb_4_k_cu_dc7c24cd_262504cuda3std6ranges3__45__cpo9iter_moveE)
_ZN40_INTERNAL_8ec88efb_4_k_cu_dc7c24cd_262504cuda3std6ranges3__45__cpo9iter_moveE:
	.zero		1
	.type		_ZN40_INTERNAL_8ec88efb_4_k_cu_dc7c24cd_262504cuda3std3__45__cpo5beginE,@object
	.size		_ZN40_INTERNAL_8ec88efb_4_k_cu_dc7c24cd_262504cuda3std3__45__cpo5beginE,(_ZN40_INTERNAL_8ec88efb_4_k_cu_dc7c24cd_262504cuda3std3__442_GLOBAL__N__8ec88efb_4_k_cu_dc7c24cd_262506ignoreE - _ZN40_INTERNAL_8ec88efb_4_k_cu_dc7c24cd_262504cuda3std3__45__cpo5beginE)
_ZN40_INTERNAL_8ec88efb_4_k_cu_dc7c24cd_262504cuda3std3__45__cpo5beginE:
	.zero		1
	.type		_ZN40_INTERNAL_8ec88efb_4_k_cu_dc7c24cd_262504cuda3std3__442_GLOBAL__N__8ec88efb_4_k_cu_dc7c24cd_262506ignoreE,@object
	.size		_ZN40_INTERNAL_8ec88efb_4_k_cu_dc7c24cd_262504cuda3std3__442_GLOBAL__N__8ec88efb_4_k_cu_dc7c24cd_262506ignoreE,(_ZN40_INTERNAL_8ec88efb_4_k_cu_dc7c24cd_262504cute7productE - _ZN40_INTERNAL_8ec88efb_4_k_cu_dc7c24cd_262504cuda3std3__442_GLOBAL__N__8ec88efb_4_k_cu_dc7c24cd_262506ignoreE)
_ZN40_INTERNAL_8ec88efb_4_k_cu_dc7c24cd_262504cuda3std3__442_GLOBAL__N__8ec88efb_4_k_cu_dc7c24cd_262506ignoreE:
	.zero		1
	.type		_ZN40_INTERNAL_8ec88efb_4_k_cu_dc7c24cd_262504cute7productE,@object
	.size		_ZN40_INTERNAL_8ec88efb_4_k_cu_dc7c24cd_262504cute7productE,(_ZN40_INTERNAL_8ec88efb_4_k_cu_dc7c24cd_262504cuda3std3__45__cpo3endE - _ZN40_INTERNAL_8ec88efb_4_k_cu_dc7c24cd_262504cute7productE)
_ZN40_INTERNAL_8ec88efb_4_k_cu_dc7c24cd_262504cute7productE:
	.zero		1
	.type		_ZN40_INTERNAL_8ec88efb_4_k_cu_dc7c24cd_262504cuda3std3__45__cpo3endE,@object
	.size		_ZN40_INTERNAL_8ec88efb_4_k_cu_dc7c24cd_262504cuda3std3__45__cpo3endE,(_ZN40_INTERNAL_8ec88efb_4_k_cu_dc7c24cd_262504cuda3std3__419piecewise_constructE - _ZN40_INTERNAL_8ec88efb_4_k_cu_dc7c24cd_262504cuda3std3__45__cpo3endE)
_ZN40_INTERNAL_8ec88efb_4_k_cu_dc7c24cd_262504cuda3std3__45__cpo3endE:
	.zero		1
	.type		_ZN40_INTERNAL_8ec88efb_4_k_cu_dc7c24cd_262504cuda3std3__419piecewise_constructE,@object
	.size		_ZN40_INTERNAL_8ec88efb_4_k_cu_dc7c24cd_262504cuda3std3__419piecewise_constructE,(_ZN40_INTERNAL_8ec88efb_4_k_cu_dc7c24cd_262504cuda3std3__45__cpo4cendE - _ZN40_INTERNAL_8ec88efb_4_k_cu_dc7c24cd_262504cuda3std3__419piecewise_constructE)
_ZN40_INTERNAL_8ec88efb_4_k_cu_dc7c24cd_262504cuda3std3__419piecewise_constructE:
	.zero		1
	.type		_ZN40_INTERNAL_8ec88efb_4_k_cu_dc7c24cd_262504cuda3std3__45__cpo4cendE,@object
	.size		_ZN40_INTERNAL_8ec88efb_4_k_cu_dc7c24cd_262504cuda3std3__45__cpo4cendE,(_ZN40_INTERNAL_8ec88efb_4_k_cu_dc7c24cd_262504cuda3std6ranges3__45__cpo4swapE - _ZN40_INTERNAL_8ec88efb_4_k_cu_dc7c24cd_262504cuda3std3__45__cpo4cendE)
_ZN40_INTERNAL_8ec88efb_4_k_cu_dc7c24cd_262504cuda3std3__45__cpo4cendE:
	.zero		1
	.type		_ZN40_INTERNAL_8ec88efb_4_k_cu_dc7c24cd_262504cuda3std6ranges3__45__cpo4swapE,@object
	.size		_ZN40_INTERNAL_8ec88efb_4_k_cu_dc7c24cd_262504cuda3std6ranges3__45__cpo4swapE,(.L_8 - _ZN40_INTERNAL_8ec88efb_4_k_cu_dc7c24cd_262504cuda3std6ranges3__45__cpo4swapE)
_ZN40_INTERNAL_8ec88efb_4_k_cu_dc7c24cd_262504cuda3std6ranges3__45__cpo4swapE:
	.zero		1
.L_8:


//--------------------- .nv.constant0._ZN7cutlass13device_kernelINS_4gemm6kernel13GemmUniversalIN4cute5tupleIJiiiiEEENS1_10collective13CollectiveMmaINS1_34MainloopSm90TmaGmmaWarpSpecializedILi5ENS5_IJNS4_1CILi1EEESB_SB_EEENS1_35KernelTmaWarpSpecializedCooperativeEEENS5_IJNSA_ILi256EEENSA_ILi128EEENSA_ILi32EEEEEENS_6half_tENS5_IJlSB_lEEESJ_SK_NS4_8TiledMMAINS4_8MMA_AtomIJNS4_4SM904GMMA26MMA_64x128x16_F32F16F16_SSILNSO_5MajorE0ELSQ_0ELNSO_7ScaleInE1ELSR_1EEEEEENS4_6LayoutINS5_IJNSA_ILi2EEESB_SB_EEENS5_IJSB_NSA_ILi0EEESX_EEEEENS5_IJNS4_10UnderscoreES10_S10_EEEEENS4_13SM90_TMA_LOADENS4_14ComposedLayoutINS4_7SwizzleILi2ELi4ELi3EEENS4_18smem_ptr_flag_bitsILi16EEENSU_INS5_IJNSA_ILi8EEESH_EEENS5_IJSH_SB_EEEEEEEvNS4_8identityES13_S1D_vS1E_EENS_8epilogue10collective6detail29Sm90TmaWarpSpecializedAdapterINS1H_15DefaultEpilogueISJ_SK_SK_NS1G_6thread17LinearCombinationISJ_Li1EffLNS1L_9ScaleType4KindE0ELNS_15FloatRoundStyleE2ESJ_EENS1_15EpilogueDefaultEEEEEvvEEEEvNT_6ParamsE --------------------------
	.section	.nv.constant0._ZN7cutlass13device_kernelINS_4gemm6kernel13GemmUniversalIN4cute5tupleIJiiiiEEENS1_10collective13CollectiveMmaINS1_34MainloopSm90TmaGmmaWarpSpecializedILi5ENS5_IJNS4_1CILi1EEESB_SB_EEENS1_35KernelTmaWarpSpecializedCooperativeEEENS5_IJNSA_ILi256EEENSA_ILi128EEENSA_ILi32EEEEEENS_6half_tENS5_IJlSB_lEEESJ_SK_NS4_8TiledMMAINS4_8MMA_AtomIJNS4_4SM904GMMA26MMA_64x128x16_F32F16F16_SSILNSO_5MajorE0ELSQ_0ELNSO_7ScaleInE1ELSR_1EEEEEENS4_6LayoutINS5_IJNSA_ILi2EEESB_SB_EEENS5_IJSB_NSA_ILi0EEESX_EEEEENS5_IJNS4_10UnderscoreES10_S10_EEEEENS4_13SM90_TMA_LOADENS4_14ComposedLayoutINS4_7SwizzleILi2ELi4ELi3EEENS4_18smem_ptr_flag_bitsILi16EEENSU_INS5_IJNSA_ILi8EEESH_EEENS5_IJSH_SB_EEEEEEEvNS4_8identityES13_S1D_vS1E_EENS_8epilogue10collective6detail29Sm90TmaWarpSpecializedAdapterINS1H_15DefaultEpilogueISJ_SK_SK_NS1G_6thread17LinearCombinationISJ_Li1EffLNS1L_9ScaleType4KindE0ELNS_15FloatRoundStyleE2ESJ_EENS1_15EpilogueDefaultEEEEEvvEEEEvNT_6ParamsE,"a",@progbits
	.sectionflags	@""
	.align	4
.nv.constant0._ZN7cutlass13device_kernelINS_4gemm6kernel13GemmUniversalIN4cute5tupleIJiiiiEEENS1_10collective13CollectiveMmaINS1_34MainloopSm90TmaGmmaWarpSpecializedILi5ENS5_IJNS4_1CILi1EEESB_SB_EEENS1_35KernelTmaWarpSpecializedCooperativeEEENS5_IJNSA_ILi256EEENSA_ILi128EEENSA_ILi32EEEEEENS_6half_tENS5_IJlSB_lEEESJ_SK_NS4_8TiledMMAINS4_8MMA_AtomIJNS4_4SM904GMMA26MMA_64x128x16_F32F16F16_SSILNSO_5MajorE0ELSQ_0ELNSO_7ScaleInE1ELSR_1EEEEEENS4_6LayoutINS5_IJNSA_ILi2EEESB_SB_EEENS5_IJSB_NSA_ILi0EEESX_EEEEENS5_IJNS4_10UnderscoreES10_S10_EEEEENS4_13SM90_TMA_LOADENS4_14ComposedLayoutINS4_7SwizzleILi2ELi4ELi3EEENS4_18smem_ptr_flag_bitsILi16EEENSU_INS5_IJNSA_ILi8EEESH_EEENS5_IJSH_SB_EEEEEEEvNS4_8identityES13_S1D_vS1E_EENS_8epilogue10collective6detail29Sm90TmaWarpSpecializedAdapterINS1H_15DefaultEpilogueISJ_SK_SK_NS1G_6thread17LinearCombinationISJ_Li1EffLNS1L_9ScaleType4KindE0ELNS_15FloatRoundStyleE2ESJ_EENS1_15EpilogueDefaultEEEEEvvEEEEvNT_6ParamsE:
	.zero		1664


//--------------------- SYMBOLS --------------------------

	.type		.nv.reservedSmem.offset0,@object
	.size		.nv.reservedSmem.offset0,0x4
	.type		__assertfail,@function
